//
// Generated by NVIDIA NVVM Compiler
//
// Compiler Build ID: CL-36424714
// Cuda compilation tools, release 13.0, V13.0.88
// Based on NVVM 20.0.0
//

.version 9.0
.target sm_100
.address_size 64

	// .globl	kaleidoscope01
.global .align 4 .b8 __cudart_i2opi_f[24] = {65, 144, 67, 60, 153, 149, 98, 219, 192, 221, 52, 245, 209, 87, 39, 252, 41, 21, 68, 78, 110, 131, 249, 162};

.visible .entry kaleidoscope01(
	.param .u64 .ptr .align 1 kaleidoscope01_param_0,
	.param .u64 .ptr .align 1 kaleidoscope01_param_1,
	.param .u32 kaleidoscope01_param_2,
	.param .u32 kaleidoscope01_param_3,
	.param .u32 kaleidoscope01_param_4,
	.param .f32 kaleidoscope01_param_5,
	.param .f32 kaleidoscope01_param_6,
	.param .f32 kaleidoscope01_param_7
)
{
	.local .align 4 .b8 	__local_depot0[28];
	.reg .b64 	%SP;
	.reg .b64 	%SPL;
	.reg .pred 	%p<49>;
	.reg .b16 	%rs<7>;
	.reg .b32 	%r<115>;
	.reg .b32 	%f<149>;
	.reg .b64 	%rd<49>;
	.reg .b64 	%fd<5>;

	mov.u64 	%SPL, __local_depot0;
	ld.param.u64 	%rd17, [kaleidoscope01_param_0];
	ld.param.u64 	%rd18, [kaleidoscope01_param_1];
	ld.param.u32 	%r41, [kaleidoscope01_param_2];
	ld.param.u32 	%r44, [kaleidoscope01_param_3];
	ld.param.u32 	%r43, [kaleidoscope01_param_4];
	ld.param.f32 	%f29, [kaleidoscope01_param_5];
	ld.param.f32 	%f30, [kaleidoscope01_param_6];
	ld.param.f32 	%f31, [kaleidoscope01_param_7];
	cvta.to.global.u64 	%rd1, %rd18;
	add.u64 	%rd2, %SPL, 0;
	mov.u32 	%r45, %ctaid.x;
	mov.u32 	%r46, %ntid.x;
	mov.u32 	%r47, %tid.x;
	mad.lo.s32 	%r1, %r45, %r46, %r47;
	mov.u32 	%r48, %ctaid.y;
	mov.u32 	%r49, %ntid.y;
	mov.u32 	%r50, %tid.y;
	mad.lo.s32 	%r51, %r48, %r49, %r50;
	setp.ge.s32 	%p1, %r1, %r41;
	setp.ge.s32 	%p2, %r51, %r44;
	or.pred  	%p3, %p1, %p2;
	@%p3 bra 	$L__BB0_31;
	cvt.rn.f32.s32 	%f32, %r41;
	mul.f32 	%f33, %f30, %f32;
	mul.f32 	%f34, %f33, 0f3F000000;
	fma.rn.f32 	%f1, %f32, 0f3F000000, %f34;
	cvt.rn.f32.u32 	%f35, %r44;
	mul.f32 	%f36, %f31, %f35;
	mul.f32 	%f37, %f36, 0f3F000000;
	fma.rn.f32 	%f2, %f35, 0f3F000000, %f37;
	cvt.rn.f32.s32 	%f38, %r1;
	sub.f32 	%f39, %f38, %f1;
	cvt.rn.f32.u32 	%f40, %r51;
	sub.f32 	%f41, %f40, %f2;
	mul.f32 	%f42, %f41, %f41;
	fma.rn.f32 	%f43, %f39, %f39, %f42;
	sqrt.rn.f32 	%f3, %f43;
	abs.f32 	%f44, %f39;
	abs.f32 	%f45, %f41;
	setp.gt.f32 	%p4, %f45, %f44;
	selp.f32 	%f46, %f45, %f44, %p4;
	selp.f32 	%f47, %f44, %f45, %p4;
	div.rn.f32 	%f48, %f47, %f46;
	mul.f32 	%f49, %f48, %f48;
	fma.rn.f32 	%f50, %f49, 0f3B33710B, 0fBC807748;
	fma.rn.f32 	%f51, %f50, %f49, 0f3D2CDAB2;
	fma.rn.f32 	%f52, %f51, %f49, 0fBD992D10;
	fma.rn.f32 	%f53, %f52, %f49, 0f3DD9EA6C;
	fma.rn.f32 	%f54, %f53, %f49, 0fBE117CB1;
	fma.rn.f32 	%f55, %f54, %f49, 0f3E4CBCE0;
	fma.rn.f32 	%f56, %f55, %f49, 0fBEAAAA7D;
	mul.f32 	%f57, %f49, %f56;
	fma.rn.f32 	%f58, %f57, %f48, %f48;
	neg.f32 	%f59, %f58;
	fma.rn.f32 	%f60, 0f3F6EE581, 0f3FD774EB, %f59;
	selp.f32 	%f61, %f60, %f58, %p4;
	selp.f32 	%f62, 0f3F6EE581, 0f3FEEE581, %p4;
	selp.f32 	%f63, %f58, %f59, %p4;
	mov.b32 	%r52, %f39;
	fma.rn.f32 	%f64, %f62, 0f3FD774EB, %f63;
	setp.lt.s32 	%p5, %r52, 0;
	selp.f32 	%f65, %f64, %f61, %p5;
	add.f32 	%f66, %f44, %f45;
	setp.eq.f32 	%p6, %f46, 0f00000000;
	selp.f32 	%f67, 0f40490FDB, 0f00000000, %p5;
	setp.eq.f32 	%p7, %f44, %f45;
	selp.f32 	%f68, 0f4016CBE4, 0f3F490FDB, %p5;
	selp.f32 	%f69, %f68, %f65, %p7;
	selp.f32 	%f70, %f67, %f69, %p6;
	abs.f32 	%f71, %f66;
	setp.nan.f32 	%p8, %f71, %f71;
	copysign.f32 	%f72, %f41, %f70;
	selp.f32 	%f73, %f66, %f72, %p8;
	sub.f32 	%f4, %f73, %f29;
	cvt.rn.f32.s32 	%f5, %r43;
	abs.f32 	%f146, %f4;
	setp.lt.f32 	%p9, %f146, 0f40C90FDB;
	@%p9 bra 	$L__BB0_12;
	setp.gtu.f32 	%p10, %f146, 0f4C490FDB;
	@%p10 bra 	$L__BB0_9;
	mov.f32 	%f74, 0f40C90FDB;
	div.approx.f32 	%f75, %f146, %f74;
	cvt.rzi.f32.f32 	%f144, %f75;
	fma.rn.f32 	%f8, %f144, 0fC0C90FDB, %f146;
	mov.b32 	%r3, %f8;
	setp.lt.u32 	%p11, %r3, 1086918619;
	@%p11 bra 	$L__BB0_8;
	setp.lt.u32 	%p12, %r3, -2147483647;
	@%p12 bra 	$L__BB0_6;
	add.f32 	%f79, %f144, 0fBF800000;
	setp.lt.f32 	%p15, %f8, 0fC0C90FDB;
	add.f32 	%f80, %f79, 0fBF800000;
	selp.f32 	%f144, %f80, %f79, %p15;
	bra.uni 	$L__BB0_8;
$L__BB0_6:
	add.f32 	%f144, %f144, 0f3F800000;
	setp.ltu.f32 	%p13, %f8, 0f41490FDB;
	@%p13 bra 	$L__BB0_8;
	add.f32 	%f76, %f144, 0f3F800000;
	fma.rn.f32 	%f77, 0f40C90FDB, 0fC0400000, %f8;
	setp.ge.f32 	%p14, %f77, 0f00000000;
	add.f32 	%f78, %f76, 0f3F800000;
	selp.f32 	%f144, %f78, %f76, %p14;
$L__BB0_8:
	fma.rn.f32 	%f146, %f144, 0fC0C90FDB, %f146;
	bra.uni 	$L__BB0_12;
$L__BB0_9:
	mov.b32 	%r4, %f146;
	and.b32  	%r53, %r4, 8388607;
	or.b32  	%r105, %r53, 1065353216;
	mov.b32 	%f145, %r105;
	and.b32  	%r54, %r4, -8388608;
	add.s32 	%r106, %r54, -1082130432;
	setp.eq.s32 	%p16, %r106, 0;
	@%p16 bra 	$L__BB0_11;
$L__BB0_10:
	min.u32 	%r55, %r106, 192937984;
	add.s32 	%r56, %r105, %r55;
	mov.b32 	%f81, %r56;
	mul.f32 	%f82, %f81, 0f3F22F983;
	fma.rn.f32 	%f83, %f82, 0fBFC90FDB, %f81;
	fma.rn.f32 	%f84, %f83, 0f3F22F983, %f82;
	fma.rn.f32 	%f85, %f84, 0fBFC90FDB, %f81;
	mov.f32 	%f86, 0f3F22F983;
	fma.rz.f32 	%f87, %f85, %f86, %f84;
	cvt.rzi.f32.f32 	%f88, %f87;
	fma.rn.f32 	%f145, %f88, 0fBFC90FDB, %f81;
	sub.s32 	%r106, %r106, %r55;
	mov.b32 	%r105, %f145;
	setp.ne.s32 	%p17, %r106, 0;
	setp.ne.s32 	%p18, %r105, 0;
	and.pred  	%p19, %p17, %p18;
	@%p19 bra 	$L__BB0_10;
$L__BB0_11:
	setp.gt.u32 	%p20, %r4, 2139095039;
	selp.f32 	%f90, 0f7FFFFFFF, 0f4C000000, %p20;
	mul.f32 	%f91, %f145, 0f34000000;
	mul.f32 	%f146, %f90, %f91;
$L__BB0_12:
	mov.f32 	%f92, 0f40C90FDB;
	div.rn.f32 	%f93, %f92, %f5;
	abs.f32 	%f94, %f146;
	setp.nan.f32 	%p21, %f94, %f94;
	copysign.f32 	%f95, %f4, %f146;
	selp.f32 	%f96, %f146, %f95, %p21;
	setp.lt.f32 	%p22, %f96, 0f00000000;
	add.f32 	%f97, %f96, 0f40C90FDB;
	selp.f32 	%f98, %f97, %f96, %p22;
	div.rn.f32 	%f99, %f98, %f93;
	cvt.rzi.s32.f32 	%r57, %f99;
	cvt.rn.f32.s32 	%f100, %r57;
	mul.f32 	%f101, %f93, %f100;
	sub.f32 	%f102, %f98, %f101;
	and.b32  	%r58, %r57, -2147483647;
	setp.eq.s32 	%p23, %r58, 1;
	sub.f32 	%f103, %f93, %f102;
	selp.f32 	%f104, %f103, %f102, %p23;
	add.f32 	%f19, %f29, %f104;
	mul.f32 	%f105, %f19, 0f3F22F983;
	cvt.rni.s32.f32 	%r114, %f105;
	cvt.rn.f32.s32 	%f106, %r114;
	fma.rn.f32 	%f107, %f106, 0fBFC90FDA, %f19;
	fma.rn.f32 	%f108, %f106, 0fB3A22168, %f107;
	fma.rn.f32 	%f148, %f106, 0fA7C234C5, %f108;
	abs.f32 	%f21, %f19;
	setp.ltu.f32 	%p24, %f21, 0f47CE4780;
	mov.u32 	%r110, %r114;
	mov.f32 	%f147, %f148;
	@%p24 bra 	$L__BB0_20;
	setp.neu.f32 	%p25, %f21, 0f7F800000;
	@%p25 bra 	$L__BB0_15;
	mov.f32 	%f111, 0f00000000;
	mul.rn.f32 	%f147, %f19, %f111;
	mov.b32 	%r110, 0;
	bra.uni 	$L__BB0_20;
$L__BB0_15:
	mov.b32 	%r12, %f19;
	shl.b32 	%r60, %r12, 8;
	or.b32  	%r13, %r60, -2147483648;
	mov.b64 	%rd45, 0;
	mov.b32 	%r107, 0;
	mov.u64 	%rd43, __cudart_i2opi_f;
	mov.u64 	%rd44, %rd2;
$L__BB0_16:
	.pragma "nounroll";
	ld.global.nc.u32 	%r61, [%rd43];
	mad.wide.u32 	%rd22, %r61, %r13, %rd45;
	shr.u64 	%rd45, %rd22, 32;
	st.local.u32 	[%rd44], %rd22;
	add.s32 	%r107, %r107, 1;
	add.s64 	%rd44, %rd44, 4;
	add.s64 	%rd43, %rd43, 4;
	setp.ne.s32 	%p26, %r107, 6;
	@%p26 bra 	$L__BB0_16;
	shr.u32 	%r62, %r12, 23;
	st.local.u32 	[%rd2+24], %rd45;
	and.b32  	%r16, %r62, 31;
	and.b32  	%r63, %r62, 224;
	add.s32 	%r64, %r63, -128;
	shr.u32 	%r65, %r64, 5;
	mul.wide.u32 	%rd23, %r65, 4;
	sub.s64 	%rd9, %rd2, %rd23;
	ld.local.u32 	%r108, [%rd9+24];
	ld.local.u32 	%r109, [%rd9+20];
	setp.eq.s32 	%p27, %r16, 0;
	@%p27 bra 	$L__BB0_19;
	shf.l.wrap.b32 	%r108, %r109, %r108, %r16;
	ld.local.u32 	%r66, [%rd9+16];
	shf.l.wrap.b32 	%r109, %r66, %r109, %r16;
$L__BB0_19:
	shr.u32 	%r67, %r108, 30;
	shf.l.wrap.b32 	%r68, %r109, %r108, 2;
	shl.b32 	%r69, %r109, 2;
	shr.u32 	%r70, %r68, 31;
	add.s32 	%r71, %r70, %r67;
	neg.s32 	%r72, %r71;
	setp.lt.s32 	%p28, %r12, 0;
	selp.b32 	%r110, %r72, %r71, %p28;
	xor.b32  	%r73, %r68, %r12;
	shr.s32 	%r74, %r68, 31;
	xor.b32  	%r75, %r74, %r68;
	xor.b32  	%r76, %r74, %r69;
	cvt.u64.u32 	%rd24, %r75;
	shl.b64 	%rd25, %rd24, 32;
	cvt.u64.u32 	%rd26, %r76;
	or.b64  	%rd27, %rd25, %rd26;
	cvt.rn.f64.s64 	%fd1, %rd27;
	mul.f64 	%fd2, %fd1, 0d3BF921FB54442D19;
	cvt.rn.f32.f64 	%f109, %fd2;
	neg.f32 	%f110, %f109;
	setp.lt.s32 	%p29, %r73, 0;
	selp.f32 	%f147, %f110, %f109, %p29;
$L__BB0_20:
	setp.ltu.f32 	%p30, %f21, 0f47CE4780;
	add.s32 	%r78, %r110, 1;
	mul.rn.f32 	%f112, %f147, %f147;
	and.b32  	%r79, %r110, 1;
	setp.eq.b32 	%p31, %r79, 1;
	selp.f32 	%f113, %f147, 0f3F800000, %p31;
	fma.rn.f32 	%f114, %f112, %f113, 0f00000000;
	fma.rn.f32 	%f115, %f112, 0f37CBAC00, 0fBAB607ED;
	selp.f32 	%f116, 0fB94D4153, %f115, %p31;
	selp.f32 	%f117, 0f3C0885E4, 0f3D2AAABB, %p31;
	fma.rn.f32 	%f118, %f116, %f112, %f117;
	selp.f32 	%f119, 0fBE2AAAA8, 0fBEFFFFFF, %p31;
	fma.rn.f32 	%f120, %f118, %f112, %f119;
	fma.rn.f32 	%f121, %f120, %f114, %f113;
	and.b32  	%r80, %r78, 2;
	setp.eq.s32 	%p32, %r80, 0;
	mov.f32 	%f122, 0f00000000;
	sub.f32 	%f123, %f122, %f121;
	selp.f32 	%f124, %f121, %f123, %p32;
	fma.rn.f32 	%f25, %f3, %f124, %f1;
	@%p30 bra 	$L__BB0_28;
	setp.neu.f32 	%p33, %f21, 0f7F800000;
	@%p33 bra 	$L__BB0_23;
	mov.f32 	%f127, 0f00000000;
	mul.rn.f32 	%f148, %f19, %f127;
	mov.b32 	%r114, 0;
	bra.uni 	$L__BB0_28;
$L__BB0_23:
	mov.b32 	%r25, %f19;
	shl.b32 	%r82, %r25, 8;
	or.b32  	%r26, %r82, -2147483648;
	mov.b64 	%rd48, 0;
	mov.b32 	%r111, 0;
	mov.u64 	%rd46, __cudart_i2opi_f;
	mov.u64 	%rd47, %rd2;
$L__BB0_24:
	.pragma "nounroll";
	ld.global.nc.u32 	%r83, [%rd46];
	mad.wide.u32 	%rd30, %r83, %r26, %rd48;
	shr.u64 	%rd48, %rd30, 32;
	st.local.u32 	[%rd47], %rd30;
	add.s32 	%r111, %r111, 1;
	add.s64 	%rd47, %rd47, 4;
	add.s64 	%rd46, %rd46, 4;
	setp.ne.s32 	%p34, %r111, 6;
	@%p34 bra 	$L__BB0_24;
	shr.u32 	%r84, %r25, 23;
	st.local.u32 	[%rd2+24], %rd48;
	and.b32  	%r29, %r84, 31;
	and.b32  	%r85, %r84, 224;
	add.s32 	%r86, %r85, -128;
	shr.u32 	%r87, %r86, 5;
	mul.wide.u32 	%rd31, %r87, 4;
	sub.s64 	%rd16, %rd2, %rd31;
	ld.local.u32 	%r112, [%rd16+24];
	ld.local.u32 	%r113, [%rd16+20];
	setp.eq.s32 	%p35, %r29, 0;
	@%p35 bra 	$L__BB0_27;
	shf.l.wrap.b32 	%r112, %r113, %r112, %r29;
	ld.local.u32 	%r88, [%rd16+16];
	shf.l.wrap.b32 	%r113, %r88, %r113, %r29;
$L__BB0_27:
	shr.u32 	%r89, %r112, 30;
	shf.l.wrap.b32 	%r90, %r113, %r112, 2;
	shl.b32 	%r91, %r113, 2;
	shr.u32 	%r92, %r90, 31;
	add.s32 	%r93, %r92, %r89;
	neg.s32 	%r94, %r93;
	setp.lt.s32 	%p36, %r25, 0;
	selp.b32 	%r114, %r94, %r93, %p36;
	xor.b32  	%r95, %r90, %r25;
	shr.s32 	%r96, %r90, 31;
	xor.b32  	%r97, %r96, %r90;
	xor.b32  	%r98, %r96, %r91;
	cvt.u64.u32 	%rd32, %r97;
	shl.b64 	%rd33, %rd32, 32;
	cvt.u64.u32 	%rd34, %r98;
	or.b64  	%rd35, %rd33, %rd34;
	cvt.rn.f64.s64 	%fd3, %rd35;
	mul.f64 	%fd4, %fd3, 0d3BF921FB54442D19;
	cvt.rn.f32.f64 	%f125, %fd4;
	neg.f32 	%f126, %f125;
	setp.lt.s32 	%p37, %r95, 0;
	selp.f32 	%f148, %f126, %f125, %p37;
$L__BB0_28:
	mul.rn.f32 	%f128, %f148, %f148;
	and.b32  	%r100, %r114, 1;
	setp.eq.b32 	%p38, %r100, 1;
	selp.f32 	%f129, 0f3F800000, %f148, %p38;
	fma.rn.f32 	%f130, %f128, %f129, 0f00000000;
	fma.rn.f32 	%f131, %f128, 0f37CBAC00, 0fBAB607ED;
	selp.f32 	%f132, %f131, 0fB94D4153, %p38;
	selp.f32 	%f133, 0f3D2AAABB, 0f3C0885E4, %p38;
	fma.rn.f32 	%f134, %f132, %f128, %f133;
	selp.f32 	%f135, 0fBEFFFFFF, 0fBE2AAAA8, %p38;
	fma.rn.f32 	%f136, %f134, %f128, %f135;
	fma.rn.f32 	%f137, %f136, %f130, %f129;
	and.b32  	%r101, %r114, 2;
	setp.eq.s32 	%p39, %r101, 0;
	mov.f32 	%f138, 0f00000000;
	sub.f32 	%f139, %f138, %f137;
	selp.f32 	%f140, %f137, %f139, %p39;
	fma.rn.f32 	%f141, %f3, %f140, %f2;
	add.f32 	%f142, %f25, 0f3F000000;
	cvt.rzi.s32.f32 	%r38, %f142;
	add.f32 	%f143, %f141, 0f3F000000;
	cvt.rzi.s32.f32 	%r39, %f143;
	mad.lo.s32 	%r102, %r41, %r51, %r1;
	shl.b32 	%r40, %r102, 2;
	setp.gt.s32 	%p40, %r38, -1;
	setp.lt.s32 	%p41, %r38, %r41;
	and.pred  	%p42, %p40, %p41;
	setp.gt.s32 	%p43, %r39, -1;
	setp.lt.s32 	%p44, %r39, %r44;
	and.pred  	%p45, %p43, %p44;
	and.pred  	%p47, %p42, %p45;
	not.pred 	%p48, %p47;
	@%p48 bra 	$L__BB0_30;
	mad.lo.s32 	%r103, %r39, %r41, %r38;
	shl.b32 	%r104, %r103, 2;
	cvt.s64.s32 	%rd38, %r104;
	cvta.to.global.u64 	%rd39, %rd17;
	add.s64 	%rd40, %rd39, %rd38;
	ld.global.u8 	%rs3, [%rd40];
	cvt.s64.s32 	%rd41, %r40;
	add.s64 	%rd42, %rd1, %rd41;
	st.global.u8 	[%rd42], %rs3;
	ld.global.u8 	%rs4, [%rd40+1];
	st.global.u8 	[%rd42+1], %rs4;
	ld.global.u8 	%rs5, [%rd40+2];
	st.global.u8 	[%rd42+2], %rs5;
	ld.global.u8 	%rs6, [%rd40+3];
	st.global.u8 	[%rd42+3], %rs6;
	bra.uni 	$L__BB0_31;
$L__BB0_30:
	cvt.s64.s32 	%rd36, %r40;
	add.s64 	%rd37, %rd1, %rd36;
	mov.b16 	%rs1, 0;
	st.global.u8 	[%rd37], %rs1;
	st.global.u8 	[%rd37+1], %rs1;
	st.global.u8 	[%rd37+2], %rs1;
	mov.b16 	%rs2, 255;
	st.global.u8 	[%rd37+3], %rs2;
$L__BB0_31:
	ret;

}


// ===== COMPILED SASS (sm_100) =====

	.target	sm_100

	.elftype	@"ET_EXEC"


//--------------------- .note.nv.tkinfo           --------------------------
	.section	.note.nv.tkinfo,"",@"SHT_NOTE"
	.sectionflags	@"SHF_NOTE_NV_TKINFO"
	.tkinfo
        /*0018*/ 	.word	0x00000002
        /*0030*/ 	.string	""
        /*0030*/ 	.string	"ptxas"
        /*0030*/ 	.string	"Cuda compilation tools, release 13.0, V13.0.88"
        /*0030*/ 	.string	"Build cuda_13.0.r13.0/compiler.36424714_0"
        /*0030*/ 	.string	"-arch sm_100 -m 64 "



//--------------------- .note.nv.cuinfo           --------------------------
	.section	.note.nv.cuinfo,"",@"SHT_NOTE"
	.sectionflags	@"SHF_NOTE_NV_CUINFO"
        /*0018*/ 	.short	0x0002
        /*001a*/ 	.short	0x0064
        /*001c*/ 	.short	0x0082
	.zero		2


//--------------------- .nv.info                  --------------------------
	.section	.nv.info,"",@"SHT_CUDA_INFO"
	.align	4


	//----- nvinfo : EIATTR_REGCOUNT
	.align		4
        /*0000*/ 	.byte	0x04, 0x2f
        /*0002*/ 	.short	(.L_2 - .L_1)
	.align		4
.L_1:
        /*0004*/ 	.word	index@(kaleidoscope01)
        /*0008*/ 	.word	0x00000017


	//----- nvinfo : EIATTR_FRAME_SIZE
	.align		4
.L_2:
        /*000c*/ 	.byte	0x04, 0x11
        /*000e*/ 	.short	(.L_4 - .L_3)
	.align		4
.L_3:
        /*0010*/ 	.word	index@($__internal_1_$__cuda_sm3x_div_rn_noftz_f32_slowpath)
        /*0014*/ 	.word	0x00000020


	//----- nvinfo : EIATTR_FRAME_SIZE
	.align		4
.L_4:
        /*0018*/ 	.byte	0x04, 0x11
        /*001a*/ 	.short	(.L_6 - .L_5)
	.align		4
.L_5:
        /*001c*/ 	.word	index@($__internal_0_$__cuda_sm20_sqrt_rn_f32_slowpath)
        /*0020*/ 	.word	0x00000020


	//----- nvinfo : EIATTR_FRAME_SIZE
	.align		4
.L_6:
        /*0024*/ 	.byte	0x04, 0x11
        /*0026*/ 	.short	(.L_8 - .L_7)
	.align		4
.L_7:
        /*0028*/ 	.word	index@(kaleidoscope01)
        /*002c*/ 	.word	0x00000020


	//----- nvinfo : EIATTR_MIN_STACK_SIZE
	.align		4
.L_8:
        /*0030*/ 	.byte	0x04, 0x12
        /*0032*/ 	.short	(.L_10 - .L_9)
	.align		4
.L_9:
        /*0034*/ 	.word	index@(kaleidoscope01)
        /*0038*/ 	.word	0x00000020
.L_10:


//--------------------- .nv.compat                --------------------------
	.section	.nv.compat,"",@"SHT_CUDA_COMPAT_INFO"
	.align	4
        /*0000*/ 	.byte	0x02, 0x09, 0x00, 0x00, 0x02, 0x02, 0x01, 0x00, 0x02, 0x05, 0x05, 0x00, 0x03, 0x07, 0x01, 0x01
        /*0010*/ 	.byte	0x02, 0x03, 0x00, 0x00, 0x02, 0x06, 0x01, 0x00, 0x04, 0x0b, 0x08, 0x00, 0x01, 0x00, 0x00, 0x00
        /*0020*/ 	.byte	0x00, 0x00, 0x00, 0x00


//--------------------- .nv.info.kaleidoscope01   --------------------------
	.section	.nv.info.kaleidoscope01,"",@"SHT_CUDA_INFO"
	.sectionflags	@""
	.align	4


	//----- nvinfo : EIATTR_CUDA_API_VERSION
	.align		4
        /*0000*/ 	.byte	0x04, 0x37
        /*0002*/ 	.short	(.L_12 - .L_11)
.L_11:
        /*0004*/ 	.word	0x00000082


	//----- nvinfo : EIATTR_KPARAM_INFO
	.align		4
.L_12:
        /*0008*/ 	.byte	0x04, 0x17
        /*000a*/ 	.short	(.L_14 - .L_13)
.L_13:
        /*000c*/ 	.word	0x00000000
        /*0010*/ 	.short	0x0007
        /*0012*/ 	.short	0x0024
        /*0014*/ 	.byte	0x00, 0xf0, 0x11, 0x00


	//----- nvinfo : EIATTR_KPARAM_INFO
	.align		4
.L_14:
        /*0018*/ 	.byte	0x04, 0x17
        /*001a*/ 	.short	(.L_16 - .L_15)
.L_15:
        /*001c*/ 	.word	0x00000000
        /*0020*/ 	.short	0x0006
        /*0022*/ 	.short	0x0020
        /*0024*/ 	.byte	0x00, 0xf0, 0x11, 0x00


	//----- nvinfo : EIATTR_KPARAM_INFO
	.align		4
.L_16:
        /*0028*/ 	.byte	0x04, 0x17
        /*002a*/ 	.short	(.L_18 - .L_17)
.L_17:
        /*002c*/ 	.word	0x00000000
        /*0030*/ 	.short	0x0005
        /*0032*/ 	.short	0x001c
        /*0034*/ 	.byte	0x00, 0xf0, 0x11, 0x00


	//----- nvinfo : EIATTR_KPARAM_INFO
	.align		4
.L_18:
        /*0038*/ 	.byte	0x04, 0x17
        /*003a*/ 	.short	(.L_20 - .L_19)
.L_19:
        /*003c*/ 	.word	0x00000000
        /*0040*/ 	.short	0x0004
        /*0042*/ 	.short	0x0018
        /*0044*/ 	.byte	0x00, 0xf0, 0x11, 0x00


	//----- nvinfo : EIATTR_KPARAM_INFO
	.align		4
.L_20:
        /*0048*/ 	.byte	0x04, 0x17
        /*004a*/ 	.short	(.L_22 - .L_21)
.L_21:
        /*004c*/ 	.word	0x00000000
        /*0050*/ 	.short	0x0003
        /*0052*/ 	.short	0x0014
        /*0054*/ 	.byte	0x00, 0xf0, 0x11, 0x00


	//----- nvinfo : EIATTR_KPARAM_INFO
	.align		4
.L_22:
        /*0058*/ 	.byte	0x04, 0x17
        /*005a*/ 	.short	(.L_24 - .L_23)
.L_23:
        /*005c*/ 	.word	0x00000000
        /*0060*/ 	.short	0x0002
        /*0062*/ 	.short	0x0010
        /*0064*/ 	.byte	0x00, 0xf0, 0x11, 0x00


	//----- nvinfo : EIATTR_KPARAM_INFO
	.align		4
.L_24:
        /*0068*/ 	.byte	0x04, 0x17
        /*006a*/ 	.short	(.L_26 - .L_25)
.L_25:
        /*006c*/ 	.word	0x00000000
        /*0070*/ 	.short	0x0001
        /*0072*/ 	.short	0x0008
        /*0074*/ 	.byte	0x00, 0xf5, 0x21, 0x00


	//----- nvinfo : EIATTR_KPARAM_INFO
	.align		4
.L_26:
        /*0078*/ 	.byte	0x04, 0x17
        /*007a*/ 	.short	(.L_28 - .L_27)
.L_27:
        /*007c*/ 	.word	0x00000000
        /*0080*/ 	.short	0x0000
        /*0082*/ 	.short	0x0000
        /*0084*/ 	.byte	0x00, 0xf5, 0x21, 0x00


	//----- nvinfo : EIATTR_SPARSE_MMA_MASK
	.align		4
.L_28:
        /*0088*/ 	.byte	0x03, 0x50
        /*008a*/ 	.short	0x0000


	//----- nvinfo : EIATTR_MAXREG_COUNT
	.align		4
        /*008c*/ 	.byte	0x03, 0x1b
        /*008e*/ 	.short	0x00ff


	//----- nvinfo : EIATTR_MERCURY_ISA_VERSION
	.align		4
        /*0090*/ 	.byte	0x03, 0x5f
        /*0092*/ 	.short	0x0101


	//----- nvinfo : EIATTR_VRC_CTA_INIT_COUNT
	.align		4
        /*0094*/ 	.byte	0x02, 0x4a
	.zero		1
	.zero		1


	//----- nvinfo : EIATTR_EXIT_INSTR_OFFSETS
	.align		4
        /*0098*/ 	.byte	0x04, 0x1c
        /*009a*/ 	.short	(.L_30 - .L_29)


	//   ....[0]....
.L_29:
        /*009c*/ 	.word	0x000000d0


	//   ....[1]....
        /*00a0*/ 	.word	0x00001740


	//   ....[2]....
        /*00a4*/ 	.word	0x000017d0


	//----- nvinfo : EIATTR_CRS_STACK_SIZE
	.align		4
.L_30:
        /*00a8*/ 	.byte	0x04, 0x1e
        /*00aa*/ 	.short	(.L_32 - .L_31)
.L_31:
        /*00ac*/ 	.word	0x00000000


	//----- nvinfo : EIATTR_CBANK_PARAM_SIZE
	.align		4
.L_32:
        /*00b0*/ 	.byte	0x03, 0x19
        /*00b2*/ 	.short	0x0028


	//----- nvinfo : EIATTR_PARAM_CBANK
	.align		4
        /*00b4*/ 	.byte	0x04, 0x0a
        /*00b6*/ 	.short	(.L_34 - .L_33)
	.align		4
.L_33:
        /*00b8*/ 	.word	index@(.nv.constant0.kaleidoscope01)
        /*00bc*/ 	.short	0x0380
        /*00be*/ 	.short	0x0028


	//----- nvinfo : EIATTR_SW_WAR
	.align		4
.L_34:
        /*00c0*/ 	.byte	0x04, 0x36
        /*00c2*/ 	.short	(.L_36 - .L_35)
.L_35:
        /*00c4*/ 	.word	0x00000008
.L_36:


//--------------------- .nv.callgraph             --------------------------
	.section	.nv.callgraph,"",@"SHT_CUDA_CALLGRAPH"
	.align	4
	.sectionentsize	8
	.align		4
        /*0000*/ 	.word	0x00000000
	.align		4
        /*0004*/ 	.word	0xffffffff
	.align		4
        /*0008*/ 	.word	0x00000000
	.align		4
        /*000c*/ 	.word	0xfffffffe
	.align		4
        /*0010*/ 	.word	0x00000000
	.align		4
        /*0014*/ 	.word	0xfffffffd
	.align		4
        /*0018*/ 	.word	0x00000000
	.align		4
        /*001c*/ 	.word	0xfffffffc


//--------------------- .nv.constant4             --------------------------
	.section	.nv.constant4,"a",@progbits
	.align	8
	.align		8
.nv.constant4:
        /*0000*/ 	.dword	__cudart_i2opi_f


//--------------------- .text.kaleidoscope01      --------------------------
	.section	.text.kaleidoscope01,"ax",@progbits
	.align	128
        .global         kaleidoscope01
        .type           kaleidoscope01,@function
        .size           kaleidoscope01,(.L_x_37 - kaleidoscope01)
        .other          kaleidoscope01,@"STO_CUDA_ENTRY STV_DEFAULT"
kaleidoscope01:
.text.kaleidoscope01:
[----:B------:R-:W0:Y:S01]  /*0000*/  LDC R1, c[0x0][0x37c] ;  /* 0x0000df00ff017b82 */ /* 0x000e220000000800 */
[----:B------:R-:W1:Y:S07]  /*0010*/  S2R R3, SR_TID.Y ;  /* 0x0000000000037919 */ /* 0x000e6e0000002200 */
[----:B------:R-:W2:Y:S01]  /*0020*/  LDC R7, c[0x0][0x360] ;  /* 0x0000d800ff077b82 */ /* 0x000ea20000000800 */
[----:B------:R-:W3:Y:S01]  /*0030*/  LDCU.64 UR6, c[0x0][0x390] ;  /* 0x00007200ff0677ac */ /* 0x000ee20008000a00 */
[----:B0-----:R-:W-:Y:S01]  /*0040*/  VIADD R1, R1, 0xffffffe0 ;  /* 0xffffffe001017836 */ /* 0x001fe20000000000 */
[----:B------:R-:W2:Y:S05]  /*0050*/  S2R R0, SR_TID.X ;  /* 0x0000000000007919 */ /* 0x000eaa0000002100 */
[----:B------:R-:W1:Y:S08]  /*0060*/  S2UR UR5, SR_CTAID.Y ;  /* 0x00000000000579c3 */ /* 0x000e700000002600 */
[----:B------:R-:W1:Y:S08]  /*0070*/  LDC R8, c[0x0][0x364] ;  /* 0x0000d900ff087b82 */ /* 0x000e700000000800 */
[----:B------:R-:W2:Y:S01]  /*0080*/  S2UR UR4, SR_CTAID.X ;  /* 0x00000000000479c3 */ /* 0x000ea20000002500 */
[----:B-1----:R-:W-:-:S05]  /*0090*/  IMAD R8, R8, UR5, R3 ;  /* 0x0000000508087c24 */ /* 0x002fca000f8e0203 */
[----:B---3--:R-:W-:Y:S01]  /*00a0*/  ISETP.GE.AND P0, PT, R8, UR7, PT ;  /* 0x0000000708007c0c */ /* 0x008fe2000bf06270 */
[----:B--2---:R-:W-:-:S05]  /*00b0*/  IMAD R7, R7, UR4, R0 ;  /* 0x0000000407077c24 */ /* 0x004fca000f8e0200 */
[----:B------:R-:W-:-:S13]  /*00c0*/  ISETP.GE.OR P0, PT, R7, UR6, P0 ;  /* 0x0000000607007c0c */ /* 0x000fda0008706670 */
[----:B------:R-:W-:Y:S05]  /*00d0*/  @P0 EXIT ;  /* 0x000000000000094d */ /* 0x000fea0003800000 */
[----:B------:R-:W0:Y:S01]  /*00e0*/  LDCU.64 UR4, c[0x0][0x3a0] ;  /* 0x00007400ff0477ac */ /* 0x000e220008000a00 */
[----:B------:R-:W-:Y:S01]  /*00f0*/  I2FP.F32.U32 R5, UR7 ;  /* 0x0000000700057c45 */ /* 0x000fe20008201000 */
[----:B------:R-:W-:Y:S01]  /*0100*/  BSSY.RECONVERGENT B0, `(.L_x_0) ;  /* 0x0000017000007945 */ /* 0x000fe20003800200 */
[----:B------:R-:W-:Y:S02]  /*0110*/  I2FP.F32.S32 R11, UR6 ;  /* 0x00000006000b7c45 */ /* 0x000fe40008201400 */
[----:B------:R-:W-:Y:S01]  /*0120*/  I2FP.F32.U32 R4, R8 ;  /* 0x0000000800047245 */ /* 0x000fe20000201000 */
[----:B0-----:R-:W-:Y:S02]  /*0130*/  FMUL.D2 R2, R5, UR5 ;  /* 0x0000000505027c20 */ /* 0x001fe40008300000 */
[----:B------:R-:W-:Y:S02]  /*0140*/  FMUL.D2 R0, R11, UR4 ;  /* 0x000000040b007c20 */ /* 0x000fe40008300000 */
[----:B------:R-:W-:Y:S01]  /*0150*/  FFMA R5, R5, 0.5, R2 ;  /* 0x3f00000005057823 */ /* 0x000fe20000000002 */
[----:B------:R-:W-:Y:S01]  /*0160*/  I2FP.F32.S32 R2, R7 ;  /* 0x0000000700027245 */ /* 0x000fe20000201400 */
[----:B------:R-:W-:-:S02]  /*0170*/  FFMA R11, R11, 0.5, R0 ;  /* 0x3f0000000b0b7823 */ /* 0x000fc40000000000 */
[----:B------:R-:W-:Y:S02]  /*0180*/  FADD R4, -R5, R4 ;  /* 0x0000000405047221 */ /* 0x000fe40000000100 */
[----:B------:R-:W-:Y:S02]  /*0190*/  FADD R9, -R11, R2 ;  /* 0x000000020b097221 */ /* 0x000fe40000000100 */
[----:B------:R-:W-:-:S04]  /*01a0*/  FMUL R0, R4, R4 ;  /* 0x0000000404007220 */ /* 0x000fc80000400000 */
[----:B------:R-:W-:-:S04]  /*01b0*/  FFMA R0, R9, R9, R0 ;  /* 0x0000000909007223 */ /* 0x000fc80000000000 */
[----:B------:R-:W-:Y:S01]  /*01c0*/  VIADD R2, R0, 0xf3000000 ;  /* 0xf300000000027836 */ /* 0x000fe20000000000 */
[----:B------:R0:W1:Y:S04]  /*01d0*/  MUFU.RSQ R3, R0 ;  /* 0x0000000000037308 */ /* 0x0000680000001400 */
[----:B------:R-:W-:-:S13]  /*01e0*/  ISETP.GT.U32.AND P0, PT, R2, 0x727fffff, PT ;  /* 0x727fffff0200780c */ /* 0x000fda0003f04070 */
[----:B01----:R-:W-:Y:S05]  /*01f0*/  @!P0 BRA `(.L_x_1) ;  /* 0x00000000000c8947 */ /* 0x003fea0003800000 */
[----:B------:R-:W-:-:S07]  /*0200*/  MOV R14, 0x220 ;  /* 0x00000220000e7802 */ /* 0x000fce0000000f00 */
[----:B------:R-:W-:Y:S05]  /*0210*/  CALL.REL.NOINC `($__internal_0_$__cuda_sm20_sqrt_rn_f32_slowpath) ;  /* 0x0000001400707944 */ /* 0x000fea0003c00000 */
[----:B------:R-:W-:Y:S05]  /*0220*/  BRA `(.L_x_2) ;  /* 0x0000000000107947 */ /* 0x000fea0003800000 */
.L_x_1:
[----:B------:R-:W-:Y:S01]  /*0230*/  FMUL.FTZ R13, R0, R3 ;  /* 0x00000003000d7220 */ /* 0x000fe20000410000 */
[----:B------:R-:W-:-:S03]  /*0240*/  FMUL.FTZ R3, R3, 0.5 ;  /* 0x3f00000003037820 */ /* 0x000fc60000410000 */
[----:B------:R-:W-:-:S04]  /*0250*/  FFMA R0, -R13, R13, R0 ;  /* 0x0000000d0d007223 */ /* 0x000fc80000000100 */
[----:B------:R-:W-:-:S07]  /*0260*/  FFMA R10, R0, R3, R13 ;  /* 0x00000003000a7223 */ /* 0x000fce000000000d */
.L_x_2:
[----:B------:R-:W-:Y:S05]  /*0270*/  BSYNC.RECONVERGENT B0 ;  /* 0x0000000000007941 */ /* 0x000fea0003800200 */
.L_x_0:
[CC--:B------:R-:W-:Y:S01]  /*0280*/  FSETP.GT.AND P2, PT, |R4|.reuse, |R9|.reuse, PT ;  /* 0x400000090400720b */ /* 0x0c0fe20003f44200 */
[----:B------:R-:W-:Y:S03]  /*0290*/  BSSY.RECONVERGENT B0, `(.L_x_3) ;  /* 0x000000d000007945 */ /* 0x000fe60003800200 */
[----:B------:R-:W-:Y:S02]  /*02a0*/  FSEL R3, |R4|, |R9|, P2 ;  /* 0x4000000904037208 */ /* 0x000fe40001000200 */
[----:B------:R-:W-:Y:S02]  /*02b0*/  FSEL R0, |R9|, |R4|, P2 ;  /* 0x4000000409007208 */ /* 0x000fe40001000200 */
[----:B------:R-:W0:Y:S08]  /*02c0*/  MUFU.RCP R2, R3 ;  /* 0x0000000300027308 */ /* 0x000e300000001000 */
[----:B------:R-:W1:Y:S01]  /*02d0*/  FCHK P0, R0, R3 ;  /* 0x0000000300007302 */ /* 0x000e620000000000 */
[----:B0-----:R-:W-:-:S04]  /*02e0*/  FFMA R13, -R3, R2, 1 ;  /* 0x3f800000030d7423 */ /* 0x001fc80000000102 */
[----:B------:R-:W-:-:S04]  /*02f0*/  FFMA R13, R2, R13, R2 ;  /* 0x0000000d020d7223 */ /* 0x000fc80000000002 */
[----:B------:R-:W-:-:S04]  /*0300*/  FFMA R2, R0, R13, RZ ;  /* 0x0000000d00027223 */ /* 0x000fc800000000ff */
[----:B------:R-:W-:-:S04]  /*0310*/  FFMA R6, -R3, R2, R0 ;  /* 0x0000000203067223 */ /* 0x000fc80000000100 */
[----:B------:R-:W-:Y:S01]  /*0320*/  FFMA R2, R13, R6, R2 ;  /* 0x000000060d027223 */ /* 0x000fe20000000002 */
[----:B-1----:R-:W-:Y:S06]  /*0330*/  @!P0 BRA `(.L_x_4) ;  /* 0x0000000000088947 */ /* 0x002fec0003800000 */
[----:B------:R-:W-:-:S07]  /*0340*/  MOV R6, 0x360 ;  /* 0x0000036000067802 */ /* 0x000fce0000000f00 */
[----:B------:R-:W-:Y:S05]  /*0350*/  CALL.REL.NOINC `($__internal_1_$__cuda_sm3x_div_rn_noftz_f32_slowpath) ;  /* 0x00000014007c7944 */ /* 0x000fea0003c00000 */
.L_x_4:
[----:B------:R-:W-:Y:S05]  /*0360*/  BSYNC.RECONVERGENT B0 ;  /* 0x0000000000007941 */ /* 0x000fea0003800200 */
.L_x_3:
[----:B------:R-:W-:Y:S02]  /*0370*/  IMAD.MOV.U32 R13, RZ, RZ, 0x3b33710b ;  /* 0x3b33710bff0d7424 */ /* 0x000fe400078e00ff */
[----:B------:R-:W-:Y:S01]  /*0380*/  FMUL R0, R2, R2 ;  /* 0x0000000202007220 */ /* 0x000fe20000400000 */
[----:B------:R-:W-:Y:S01]  /*0390*/  IMAD.MOV.U32 R6, RZ, RZ, 0x3f6ee581 ;  /* 0x3f6ee581ff067424 */ /* 0x000fe200078e00ff */
[C---:B------:R-:W-:Y:S01]  /*03a0*/  ISETP.GE.AND P0, PT, R9.reuse, RZ, PT ;  /* 0x000000ff0900720c */ /* 0x040fe20003f06270 */
[----:B------:R-:W0:Y:S01]  /*03b0*/  LDCU.64 UR4, c[0x0][0x398] ;  /* 0x00007300ff0477ac */ /* 0x000e220008000a00 */
[C---:B------:R-:W-:Y:S01]  /*03c0*/  FFMA R13, R0.reuse, R13, -0.015681877732276916504 ;  /* 0xbc807748000d7423 */ /* 0x040fe2000000000d */
[C---:B------:R-:W-:Y:S01]  /*03d0*/  FSETP.NEU.AND P3, PT, |R9|.reuse, |R4|, PT ;  /* 0x400000040900720b */ /* 0x040fe20003f6d200 */
[----:B------:R-:W-:Y:S01]  /*03e0*/  FADD R9, |R9|, |R4| ;  /* 0x4000000409097221 */ /* 0x000fe20000000200 */
[----:B------:R-:W-:Y:S01]  /*03f0*/  FSETP.NEU.AND P1, PT, R3, RZ, PT ;  /* 0x000000ff0300720b */ /* 0x000fe20003f2d000 */
[C---:B------:R-:W-:Y:S01]  /*0400*/  FFMA R13, R0.reuse, R13, 0.042200751602649688721 ;  /* 0x3d2cdab2000d7423 */ /* 0x040fe2000000000d */
[----:B------:R-:W-:Y:S03]  /*0410*/  BSSY.RECONVERGENT B0, `(.L_x_5) ;  /* 0x000004b000007945 */ /* 0x000fe60003800200 */
[----:B------:R-:W-:-:S04]  /*0420*/  FFMA R13, R0, R13, -0.074792981147766113281 ;  /* 0xbd992d10000d7423 */ /* 0x000fc8000000000d */
[----:B------:R-:W-:-:S04]  /*0430*/  FFMA R13, R0, R13, 0.10640415549278259277 ;  /* 0x3dd9ea6c000d7423 */ /* 0x000fc8000000000d */
[----:B------:R-:W-:Y:S01]  /*0440*/  FFMA R13, R0, R13, -0.14207722246646881104 ;  /* 0xbe117cb1000d7423 */ /* 0x000fe2000000000d */
[----:B0-----:R-:W-:-:S03]  /*0450*/  I2FP.F32.S32 R3, UR4 ;  /* 0x0000000400037c45 */ /* 0x001fc60008201400 */
[----:B------:R-:W-:-:S04]  /*0460*/  FFMA R13, R0, R13, 0.19993925094604492188 ;  /* 0x3e4cbce0000d7423 */ /* 0x000fc8000000000d */
[----:B------:R-:W-:-:S04]  /*0470*/  FFMA R13, R0, R13, -0.33333197236061096191 ;  /* 0xbeaaaa7d000d7423 */ /* 0x000fc8000000000d */
[----:B------:R-:W-:-:S04]  /*0480*/  FMUL R13, R0, R13 ;  /* 0x0000000d000d7220 */ /* 0x000fc80000400000 */
[----:B------:R-:W-:Y:S01]  /*0490*/  FFMA R13, R13, R2, R2 ;  /* 0x000000020d0d7223 */ /* 0x000fe20000000002 */
[----:B------:R-:W-:-:S03]  /*04a0*/  FSEL R2, R6, 1.8663789033889770508, P2 ;  /* 0x3feee58106027808 */ /* 0x000fc60001000000 */
[----:B------:R-:W-:-:S05]  /*04b0*/  FFMA R0, R6, 1.6832555532455444336, -R13 ;  /* 0x3fd774eb06007823 */ /* 0x000fca000000080d */
[-C--:B------:R-:W-:Y:S01]  /*04c0*/  FSEL R15, R0, R13.reuse, P2 ;  /* 0x0000000d000f7208 */ /* 0x080fe20001000000 */
[----:B------:R-:W-:Y:S01]  /*04d0*/  IMAD.MOV.U32 R0, RZ, RZ, 0x4016cbe4 ;  /* 0x4016cbe4ff007424 */ /* 0x000fe200078e00ff */
[----:B------:R-:W-:-:S05]  /*04e0*/  FSEL R13, R13, -R13, P2 ;  /* 0x8000000d0d0d7208 */ /* 0x000fca0001000000 */
[----:B------:R-:W-:Y:S01]  /*04f0*/  @!P0 FFMA R15, R2, 1.6832555532455444336, R13 ;  /* 0x3fd774eb020f8823 */ /* 0x000fe2000000000d */
[----:B------:R-:W-:Y:S02]  /*0500*/  @!P3 FSEL R15, R0, 0.78539818525314331055, !P0 ;  /* 0x3f490fdb000fb808 */ /* 0x000fe40004000000 */
[----:B------:R-:W-:Y:S02]  /*0510*/  @!P1 FSEL R15, RZ, 3.1415927410125732422, P0 ;  /* 0x40490fdbff0f9808 */ /* 0x000fe40000000000 */
[----:B------:R-:W-:Y:S02]  /*0520*/  FSETP.NAN.AND P0, PT, R9, R9, PT ;  /* 0x000000090900720b */ /* 0x000fe40003f08000 */
[----:B------:R-:W-:-:S04]  /*0530*/  LOP3.LUT R4, R15, 0x80000000, R4, 0xb8, !PT ;  /* 0x800000000f047812 */ /* 0x000fc800078eb804 */
[----:B------:R-:W-:-:S05]  /*0540*/  FSEL R4, R9, R4, P0 ;  /* 0x0000000409047208 */ /* 0x000fca0000000000 */
[----:B------:R-:W-:-:S04]  /*0550*/  FADD R4, R4, -UR5 ;  /* 0x8000000504047e21 */ /* 0x000fc80008000000 */
[C---:B------:R-:W-:Y:S01]  /*0560*/  FADD R9, |R4|.reuse, -RZ ;  /* 0x800000ff04097221 */ /* 0x040fe20000000200 */
[----:B------:R-:W-:-:S13]  /*0570*/  FSETP.GEU.AND P0, PT, |R4|, 6.2831854820251464844, PT ;  /* 0x40c90fdb0400780b */ /* 0x000fda0003f0e200 */
[----:B------:R-:W-:Y:S05]  /*0580*/  @!P0 BRA `(.L_x_6) ;  /* 0x0000000000cc8947 */ /* 0x000fea0003800000 */
[----:B------:R-:W-:-:S13]  /*0590*/  FSETP.GTU.AND P0, PT, R9, 52707180, PT ;  /* 0x4c490fdb0900780b */ /* 0x000fda0003f0c000 */
[----:B------:R-:W-:Y:S05]  /*05a0*/  @P0 BRA `(.L_x_7) ;  /* 0x00000000005c0947 */ /* 0x000fea0003800000 */
[----:B------:R-:W-:Y:S01]  /*05b0*/  FMUL R0, R9, 0.15915493667125701904 ;  /* 0x3e22f98309007820 */ /* 0x000fe20000400000 */
[----:B------:R-:W-:Y:S05]  /*05c0*/  BSSY.RECONVERGENT B1, `(.L_x_8) ;  /* 0x0000013000017945 */ /* 0x000fea0003800200 */
[----:B------:R-:W0:Y:S02]  /*05d0*/  FRND.TRUNC R0, R0 ;  /* 0x0000000000007307 */ /* 0x000e24000020d000 */
[----:B0-----:R-:W-:-:S05]  /*05e0*/  FFMA R13, R0, -6.2831854820251464844, R9 ;  /* 0xc0c90fdb000d7823 */ /* 0x001fca0000000009 */
[----:B------:R-:W-:-:S13]  /*05f0*/  ISETP.GE.U32.AND P0, PT, R13, 0x40c90fdb, PT ;  /* 0x40c90fdb0d00780c */ /* 0x000fda0003f06070 */
[----:B------:R-:W-:Y:S05]  /*0600*/  @!P0 BRA `(.L_x_9) ;  /* 0x0000000000388947 */ /* 0x000fea0003800000 */
[----:B------:R-:W-:-:S04]  /*0610*/  ISETP.GE.U32.AND P0, PT, R13, -0x7fffffff, PT ;  /* 0x800000010d00780c */ /* 0x000fc80003f06070 */
[----:B------:R-:W-:-:S09]  /*0620*/  FSETP.GEU.OR P1, PT, R13, -6.2831854820251464844, !P0 ;  /* 0xc0c90fdb0d00780b */ /* 0x000fd2000472e400 */
[----:B------:R-:W-:-:S04]  /*0630*/  @P0 FADD R2, R0, -1 ;  /* 0xbf80000000020421 */ /* 0x000fc80000000000 */
[----:B------:R-:W-:-:S04]  /*0640*/  @!P1 FADD R2, R2, -1 ;  /* 0xbf80000002029421 */ /* 0x000fc80000000000 */
[----:B------:R-:W-:Y:S01]  /*0650*/  @P0 IMAD.MOV.U32 R0, RZ, RZ, R2 ;  /* 0x000000ffff000224 */ /* 0x000fe200078e0002 */
[----:B------:R-:W-:Y:S06]  /*0660*/  @P0 BRA `(.L_x_9) ;  /* 0x0000000000200947 */ /* 0x000fec0003800000 */
[----:B------:R-:W-:Y:S01]  /*0670*/  FSETP.GE.AND P0, PT, R13, 12.566370964050292969, PT ;  /* 0x41490fdb0d00780b */ /* 0x000fe20003f06000 */
[----:B------:R-:W-:-:S12]  /*0680*/  FADD R0, R0, 1 ;  /* 0x3f80000000007421 */ /* 0x000fd80000000000 */
[----:B------:R-:W-:-:S05]  /*0690*/  @P0 MOV R2, 0x40c90fdb ;  /* 0x40c90fdb00020802 */ /* 0x000fca0000000f00 */
[----:B------:R-:W-:-:S05]  /*06a0*/  @P0 FFMA R2, R2, -3, R13 ;  /* 0xc040000002020823 */ /* 0x000fca000000000d */
[----:B------:R-:W-:Y:S01]  /*06b0*/  FSETP.GE.AND P1, PT, R2, RZ, P0 ;  /* 0x000000ff0200720b */ /* 0x000fe20000726000 */
[----:B------:R-:W-:-:S12]  /*06c0*/  @P0 FADD R2, R0, 1 ;  /* 0x3f80000000020421 */ /* 0x000fd80000000000 */
[----:B------:R-:W-:-:S04]  /*06d0*/  @P1 FADD R2, R2, 1 ;  /* 0x3f80000002021421 */ /* 0x000fc80000000000 */
[----:B------:R-:W-:-:S07]  /*06e0*/  @P0 IMAD.MOV.U32 R0, RZ, RZ, R2 ;  /* 0x000000ffff000224 */ /* 0x000fce00078e0002 */
.L_x_9:
[----:B------:R-:W-:Y:S05]  /*06f0*/  BSYNC.RECONVERGENT B1 ;  /* 0x0000000000017941 */ /* 0x000fea0003800200 */
.L_x_8:
[----:B------:R-:W-:Y:S01]  /*0700*/  FFMA R9, R0, -6.2831854820251464844, R9 ;  /* 0xc0c90fdb00097823 */ /* 0x000fe20000000009 */
[----:B------:R-:W-:Y:S06]  /*0710*/  BRA `(.L_x_6) ;  /* 0x0000000000687947 */ /* 0x000fec0003800000 */
.L_x_7:
[C---:B------:R-:W-:Y:S01]  /*0720*/  LOP3.LUT R0, R9.reuse, 0xff800000, RZ, 0xc0, !PT ;  /* 0xff80000009007812 */ /* 0x040fe200078ec0ff */
[----:B------:R-:W-:Y:S01]  /*0730*/  IMAD.MOV.U32 R12, RZ, RZ, 0x7fffffff ;  /* 0x7fffffffff0c7424 */ /* 0x000fe200078e00ff */
[C---:B------:R-:W-:Y:S01]  /*0740*/  ISETP.GT.U32.AND P0, PT, R9.reuse, 0x7f7fffff, PT ;  /* 0x7f7fffff0900780c */ /* 0x040fe20003f04070 */
[----:B------:R-:W-:Y:S02]  /*0750*/  BSSY.RECONVERGENT B1, `(.L_x_10) ;  /* 0x0000014000017945 */ /* 0x000fe40003800200 */
[----:B------:R-:W-:Y:S01]  /*0760*/  VIADD R2, R0, 0xbf800000 ;  /* 0xbf80000000027836 */ /* 0x000fe20000000000 */
[----:B------:R-:W-:Y:S02]  /*0770*/  LOP3.LUT R0, R9, 0x7fffff, RZ, 0xc0, !PT ;  /* 0x007fffff09007812 */ /* 0x000fe400078ec0ff */
[----:B------:R-:W-:Y:S02]  /*0780*/  FSEL R12, R12, 33554432, P0 ;  /* 0x4c0000000c0c7808 */ /* 0x000fe40000000000 */
[----:B------:R-:W-:-:S02]  /*0790*/  ISETP.NE.AND P1, PT, R2, RZ, PT ;  /* 0x000000ff0200720c */ /* 0x000fc40003f25270 */
[----:B------:R-:W-:-:S11]  /*07a0*/  LOP3.LUT R0, R0, 0x3f800000, RZ, 0xfc, !PT ;  /* 0x3f80000000007812 */ /* 0x000fd600078efcff */
[----:B------:R-:W-:Y:S05]  /*07b0*/  @!P1 BRA `(.L_x_11) ;  /* 0x0000000000349947 */ /* 0x000fea0003800000 */
.L_x_12:
[----:B------:R-:W-:-:S05]  /*07c0*/  VIMNMX.U32 R9, PT, PT, R2, 0xb800000, PT ;  /* 0x0b80000002097848 */ /* 0x000fca0003fe0000 */
[----:B------:R-:W-:Y:S02]  /*07d0*/  IMAD.IADD R0, R9, 0x1, R0 ;  /* 0x0000000109007824 */ /* 0x000fe400078e0200 */
[----:B------:R-:W-:Y:S02]  /*07e0*/  IMAD.IADD R2, R2, 0x1, -R9 ;  /* 0x0000000102027824 */ /* 0x000fe400078e0a09 */
[----:B------:R-:W-:-:S03]  /*07f0*/  FMUL R13, R0, 0.63661974668502807617 ;  /* 0x3f22f983000d7820 */ /* 0x000fc60000400000 */
[----:B------:R-:W-:Y:S01]  /*0800*/  ISETP.NE.AND P1, PT, R2, RZ, PT ;  /* 0x000000ff0200720c */ /* 0x000fe20003f25270 */
[----:B------:R-:W-:-:S04]  /*0810*/  FFMA R6, R13, -1.5707963705062866211, R0 ;  /* 0xbfc90fdb0d067823 */ /* 0x000fc80000000000 */
[----:B------:R-:W-:-:S04]  /*0820*/  FFMA R13, R6, 0.63661974668502807617, R13 ;  /* 0x3f22f983060d7823 */ /* 0x000fc8000000000d */
[----:B------:R-:W-:-:S04]  /*0830*/  FFMA R6, R13, -1.5707963705062866211, R0 ;  /* 0xbfc90fdb0d067823 */ /* 0x000fc80000000000 */
[----:B------:R-:W-:-:S04]  /*0840*/  FFMA.RZ R6, R6, 0.63661974668502807617, R13 ;  /* 0x3f22f98306067823 */ /* 0x000fc8000000c00d */
[----:B------:R-:W0:Y:S02]  /*0850*/  FRND.TRUNC R13, R6 ;  /* 0x00000006000d7307 */ /* 0x000e24000020d000 */
[----:B0-----:R-:W-:-:S05]  /*0860*/  FFMA R0, R13, -1.5707963705062866211, R0 ;  /* 0xbfc90fdb0d007823 */ /* 0x001fca0000000000 */
[----:B------:R-:W-:-:S13]  /*0870*/  ISETP.NE.AND P0, PT, R0, RZ, PT ;  /* 0x000000ff0000720c */ /* 0x000fda0003f05270 */
[----:B------:R-:W-:Y:S05]  /*0880*/  @P0 BRA P1, `(.L_x_12) ;  /* 0xfffffffc00cc0947 */ /* 0x000fea000083ffff */
.L_x_11:
[----:B------:R-:W-:Y:S05]  /*0890*/  BSYNC.RECONVERGENT B1 ;  /* 0x0000000000017941 */ /* 0x000fea0003800200 */
.L_x_10:
[----:B------:R-:W-:-:S04]  /*08a0*/  FMUL R9, R0, 1.1920928955078125e-07 ;  /* 0x3400000000097820 */ /* 0x000fc80000400000 */
[----:B------:R-:W-:-:S07]  /*08b0*/  FMUL R9, R12, R9 ;  /* 0x000000090c097220 */ /* 0x000fce0000400000 */
.L_x_6:
[----:B------:R-:W-:Y:S05]  /*08c0*/  BSYNC.RECONVERGENT B0 ;  /* 0x0000000000007941 */ /* 0x000fea0003800200 */
.L_x_5:
[----:B------:R-:W0:Y:S01]  /*08d0*/  MUFU.RCP R0, R3 ;  /* 0x0000000300007308 */ /* 0x000e220000001000 */
[----:B------:R-:W-:Y:S02]  /*08e0*/  UMOV UR4, 0x40c90fdb ;  /* 0x40c90fdb00047882 */ /* 0x000fe40000000000 */
[----:B------:R-:W-:-:S05]  /*08f0*/  MOV R6, UR4 ;  /* 0x0000000400067c02 */ /* 0x000fca0008000f00 */
[----:B------:R-:W1:Y:S01]  /*0900*/  FCHK P0, R6, R3 ;  /* 0x0000000306007302 */ /* 0x000e620000000000 */
[----:B0-----:R-:W-:-:S04]  /*0910*/  FFMA R13, -R3, R0, 1 ;  /* 0x3f800000030d7423 */ /* 0x001fc80000000100 */
[----:B------:R-:W-:-:S04]  /*0920*/  FFMA R0, R0, R13, R0 ;  /* 0x0000000d00007223 */ /* 0x000fc80000000000 */
[----:B------:R-:W-:-:S04]  /*0930*/  FFMA R13, R0, 6.2831854820251464844, RZ ;  /* 0x40c90fdb000d7823 */ /* 0x000fc800000000ff */
[----:B------:R-:W-:-:S04]  /*0940*/  FFMA R2, -R3, R13, 6.2831854820251464844 ;  /* 0x40c90fdb03027423 */ /* 0x000fc8000000010d */
[----:B------:R-:W-:Y:S01]  /*0950*/  FFMA R13, R0, R2, R13 ;  /* 0x00000002000d7223 */ /* 0x000fe2000000000d */
[----:B-1----:R-:W-:Y:S06]  /*0960*/  @!P0 BRA `(.L_x_13) ;  /* 0x0000000000108947 */ /* 0x002fec0003800000 */
[----:B------:R-:W-:Y:S01]  /*0970*/  IMAD.MOV.U32 R0, RZ, RZ, 0x40c90fdb ;  /* 0x40c90fdbff007424 */ /* 0x000fe200078e00ff */
[----:B------:R-:W-:-:S07]  /*0980*/  MOV R6, 0x9a0 ;  /* 0x000009a000067802 */ /* 0x000fce0000000f00 */
[----:B------:R-:W-:Y:S05]  /*0990*/  CALL.REL.NOINC `($__internal_1_$__cuda_sm3x_div_rn_noftz_f32_slowpath) ;  /* 0x0000000c00ec7944 */ /* 0x000fea0003c00000 */
[----:B------:R-:W-:-:S07]  /*09a0*/  IMAD.MOV.U32 R13, RZ, RZ, R2 ;  /* 0x000000ffff0d7224 */ /* 0x000fce00078e0002 */
.L_x_13:
[C---:B------:R-:W-:Y:S01]  /*09b0*/  FSETP.NAN.AND P0, PT, |R9|.reuse, |R9|, PT ;  /* 0x400000090900720b */ /* 0x040fe20003f08200 */
[----:B------:R-:W0:Y:S01]  /*09c0*/  MUFU.RCP R2, R13 ;  /* 0x0000000d00027308 */ /* 0x000e220000001000 */
[C---:B------:R-:W-:Y:S01]  /*09d0*/  LOP3.LUT R0, R9.reuse, 0x80000000, R4, 0xb8, !PT ;  /* 0x8000000009007812 */ /* 0x040fe200078eb804 */
[----:B------:R-:W-:Y:S03]  /*09e0*/  BSSY.RECONVERGENT B0, `(.L_x_14) ;  /* 0x000000e000007945 */ /* 0x000fe60003800200 */
[----:B------:R-:W-:-:S04]  /*09f0*/  FSEL R0, R9, R0, P0 ;  /* 0x0000000009007208 */ /* 0x000fc80000000000 */
[----:B------:R-:W-:Y:S01]  /*0a00*/  FSETP.GEU.AND P0, PT, R0, RZ, PT ;  /* 0x000000ff0000720b */ /* 0x000fe20003f0e000 */
[----:B0-----:R-:W-:-:S04]  /*0a10*/  FFMA R3, R2, -R13, 1 ;  /* 0x3f80000002037423 */ /* 0x001fc8000000080d */
[----:B------:R-:W-:-:S08]  /*0a20*/  FFMA R3, R2, R3, R2 ;  /* 0x0000000302037223 */ /* 0x000fd00000000002 */
[----:B------:R-:W-:-:S04]  /*0a30*/  @!P0 FADD R0, R0, 6.2831854820251464844 ;  /* 0x40c90fdb00008421 */ /* 0x000fc80000000000 */
[----:B------:R-:W0:Y:S01]  /*0a40*/  FCHK P0, R0, R13 ;  /* 0x0000000d00007302 */ /* 0x000e220000000000 */
[----:B------:R-:W-:-:S04]  /*0a50*/  FFMA R2, R0, R3, RZ ;  /* 0x0000000300027223 */ /* 0x000fc800000000ff */
[----:B------:R-:W-:-:S04]  /*0a60*/  FFMA R4, R2, -R13, R0 ;  /* 0x8000000d02047223 */ /* 0x000fc80000000000 */
[----:B------:R-:W-:Y:S01]  /*0a70*/  FFMA R2, R3, R4, R2 ;  /* 0x0000000403027223 */ /* 0x000fe20000000002 */
[----:B0-----:R-:W-:Y:S06]  /*0a80*/  @!P0 BRA `(.L_x_15) ;  /* 0x00000000000c8947 */ /* 0x001fec0003800000 */
[----:B------:R-:W-:Y:S01]  /*0a90*/  IMAD.MOV.U32 R3, RZ, RZ, R13 ;  /* 0x000000ffff037224 */ /* 0x000fe200078e000d */
[----:B------:R-:W-:-:S07]  /*0aa0*/  MOV R6, 0xac0 ;  /* 0x00000ac000067802 */ /* 0x000fce0000000f00 */
[----:B------:R-:W-:Y:S05]  /*0ab0*/  CALL.REL.NOINC `($__internal_1_$__cuda_sm3x_div_rn_noftz_f32_slowpath) ;  /* 0x0000000c00a47944 */ /* 0x000fea0003c00000 */
.L_x_15:
[----:B------:R-:W-:Y:S05]  /*0ac0*/  BSYNC.RECONVERGENT B0 ;  /* 0x0000000000007941 */ /* 0x000fea0003800200 */
.L_x_14:
[----:B------:R-:W0:Y:S01]  /*0ad0*/  F2I.TRUNC.NTZ R2, R2 ;  /* 0x0000000200027305 */ /* 0x000e22000020f100 */
[----:B------:R-:W1:Y:S01]  /*0ae0*/  LDCU UR4, c[0x0][0x39c] ;  /* 0x00007380ff0477ac */ /* 0x000e620008000800 */
[----:B------:R-:W-:Y:S01]  /*0af0*/  BSSY.RECONVERGENT B0, `(.L_x_16) ;  /* 0x0000049000007945 */ /* 0x000fe20003800200 */
[----:B------:R-:W2:Y:S01]  /*0b00*/  LDCU.64 UR6, c[0x0][0x358] ;  /* 0x00006b00ff0677ac */ /* 0x000ea20008000a00 */
[----:B0-----:R-:W-:-:S04]  /*0b10*/  LOP3.LUT R3, R2, 0x80000001, RZ, 0xc0, !PT ;  /* 0x8000000102037812 */ /* 0x001fc800078ec0ff */
[----:B------:R-:W-:Y:S02]  /*0b20*/  ISETP.NE.AND P0, PT, R3, 0x1, PT ;  /* 0x000000010300780c */ /* 0x000fe40003f05270 */
[----:B------:R-:W-:-:S05]  /*0b30*/  I2FP.F32.S32 R3, R2 ;  /* 0x0000000200037245 */ /* 0x000fca0000201400 */
[----:B------:R-:W-:-:S06]  /*0b40*/  FFMA R0, R3, -R13, R0 ;  /* 0x8000000d03007223 */ /* 0x000fcc0000000000 */
[----:B------:R-:W-:-:S04]  /*0b50*/  @!P0 FADD R0, -R0, R13 ;  /* 0x0000000d00008221 */ /* 0x000fc80000000100 */
[----:B-1----:R-:W-:-:S04]  /*0b60*/  FADD R9, R0, UR4 ;  /* 0x0000000400097e21 */ /* 0x002fc80008000000 */
[C---:B------:R-:W-:Y:S01]  /*0b70*/  FMUL R0, R9.reuse, 0.63661974668502807617 ;  /* 0x3f22f98309007820 */ /* 0x040fe20000400000 */
[----:B------:R-:W-:-:S05]  /*0b80*/  FSETP.GE.AND P0, PT, |R9|, 105615, PT ;  /* 0x47ce47800900780b */ /* 0x000fca0003f06200 */
[----:B------:R-:W0:Y:S02]  /*0b90*/  F2I.NTZ R0, R0 ;  /* 0x0000000000007305 */ /* 0x000e240000203100 */
[----:B0-----:R-:W-:Y:S01]  /*0ba0*/  I2FP.F32.S32 R14, R0 ;  /* 0x00000000000e7245 */ /* 0x001fe20000201400 */
[----:B------:R-:W-:-:S04]  /*0bb0*/  IMAD.MOV.U32 R15, RZ, RZ, R0 ;  /* 0x000000ffff0f7224 */ /* 0x000fc800078e0000 */
[----:B------:R-:W-:-:S04]  /*0bc0*/  FFMA R3, R14, -1.5707962512969970703, R9 ;  /* 0xbfc90fda0e037823 */ /* 0x000fc80000000009 */
[----:B------:R-:W-:-:S04]  /*0bd0*/  FFMA R3, R14, -7.5497894158615963534e-08, R3 ;  /* 0xb3a221680e037823 */ /* 0x000fc80000000003 */
[----:B------:R-:W-:-:S04]  /*0be0*/  FFMA R14, R14, -5.3903029534742383927e-15, R3 ;  /* 0xa7c234c50e0e7823 */ /* 0x000fc80000000003 */
[----:B------:R-:W-:Y:S01]  /*0bf0*/  IMAD.MOV.U32 R2, RZ, RZ, R14 ;  /* 0x000000ffff027224 */ /* 0x000fe200078e000e */
[----:B--2---:R-:W-:Y:S06]  /*0c00*/  @!P0 BRA `(.L_x_17) ;  /* 0x0000000000dc8947 */ /* 0x004fec0003800000 */
[----:B------:R-:W-:-:S13]  /*0c10*/  FSETP.NEU.AND P0, PT, |R9|, +INF , PT ;  /* 0x7f8000000900780b */ /* 0x000fda0003f0d200 */
[----:B------:R-:W-:Y:S01]  /*0c20*/  @!P0 FMUL R2, RZ, R9 ;  /* 0x00000009ff028220 */ /* 0x000fe20000400000 */
[----:B------:R-:W-:Y:S01]  /*0c30*/  @!P0 MOV R0, RZ ;  /* 0x000000ff00008202 */ /* 0x000fe20000000f00 */
[----:B------:R-:W-:Y:S06]  /*0c40*/  @!P0 BRA `(.L_x_17) ;  /* 0x0000000000cc8947 */ /* 0x000fec0003800000 */
[----:B------:R-:W-:Y:S01]  /*0c50*/  IMAD.SHL.U32 R2, R9, 0x100, RZ ;  /* 0x0000010009027824 */ /* 0x000fe200078e00ff */
[----:B------:R-:W0:Y:S01]  /*0c60*/  LDCU.64 UR8, c[0x4][URZ] ;  /* 0x01000000ff0877ac */ /* 0x000e220008000a00 */
[----:B------:R-:W-:Y:S02]  /*0c70*/  IMAD.MOV.U32 R6, RZ, RZ, RZ ;  /* 0x000000ffff067224 */ /* 0x000fe400078e00ff */
[----:B------:R-:W-:Y:S01]  /*0c80*/  IMAD.MOV.U32 R0, RZ, RZ, R1 ;  /* 0x000000ffff007224 */ /* 0x000fe200078e0001 */
[----:B------:R-:W-:Y:S01]  /*0c90*/  LOP3.LUT R19, R2, 0x80000000, RZ, 0xfc, !PT ;  /* 0x8000000002137812 */ /* 0x000fe200078efcff */
[----:B------:R-:W-:Y:S01]  /*0ca0*/  UMOV UR5, URZ ;  /* 0x000000ff00057c82 */ /* 0x000fe20008000000 */
[----:B------:R-:W-:-:S05]  /*0cb0*/  UMOV UR4, URZ ;  /* 0x000000ff00047c82 */ /* 0x000fca0008000000 */
.L_x_18:
[----:B0-----:R-:W-:Y:S02]  /*0cc0*/  IMAD.U32 R12, RZ, RZ, UR8 ;  /* 0x00000008ff0c7e24 */ /* 0x001fe4000f8e00ff */
[----:B------:R-:W-:-:S05]  /*0cd0*/  IMAD.U32 R13, RZ, RZ, UR9 ;  /* 0x00000009ff0d7e24 */ /* 0x000fca000f8e00ff */
[----:B------:R-:W2:Y:S01]  /*0ce0*/  LDG.E.CONSTANT R2, desc[UR6][R12.64] ;  /* 0x000000060c027981 */ /* 0x000ea2000c1e9900 */
[----:B------:R-:W-:Y:S02]  /*0cf0*/  UIADD3 UR8, UP0, UPT, UR8, 0x4, URZ ;  /* 0x0000000408087890 */ /* 0x000fe4000ff1e0ff */
[----:B------:R-:W-:Y:S02]  /*0d00*/  UIADD3 UR4, UPT, UPT, UR4, 0x1, URZ ;  /* 0x0000000104047890 */ /* 0x000fe4000fffe0ff */
[----:B------:R-:W-:Y:S02]  /*0d10*/  UIADD3.X UR9, UPT, UPT, URZ, UR9, URZ, UP0, !UPT ;  /* 0x00000009ff097290 */ /* 0x000fe400087fe4ff */
[----:B------:R-:W-:Y:S01]  /*0d20*/  UISETP.NE.AND UP0, UPT, UR4, 0x6, UPT ;  /* 0x000000060400788c */ /* 0x000fe2000bf05270 */
[----:B--2---:R-:W-:-:S03]  /*0d30*/  IMAD.WIDE.U32 R2, R2, R19, RZ ;  /* 0x0000001302027225 */ /* 0x004fc600078e00ff */
[----:B------:R-:W-:-:S04]  /*0d40*/  IADD3 R17, P0, PT, R2, R6, RZ ;  /* 0x0000000602117210 */ /* 0x000fc80007f1e0ff */
[----:B------:R-:W-:Y:S01]  /*0d50*/  IADD3.X R6, PT, PT, R3, UR5, RZ, P0, !PT ;  /* 0x0000000503067c10 */ /* 0x000fe200087fe4ff */
[----:B------:R0:W-:Y:S02]  /*0d60*/  STL [R0], R17 ;  /* 0x0000001100007387 */ /* 0x0001e40000100800 */
[----:B0-----:R-:W-:Y:S01]  /*0d70*/  IADD3 R0, PT, PT, R0, 0x4, RZ ;  /* 0x0000000400007810 */ /* 0x001fe20007ffe0ff */
[----:B------:R-:W-:Y:S06]  /*0d80*/  BRA.U UP0, `(.L_x_18) ;  /* 0xfffffffd00cc7547 */ /* 0x000fec000b83ffff */
[----:B------:R-:W-:Y:S01]  /*0d90*/  SHF.R.U32.HI R4, RZ, 0x17, R9 ;  /* 0x00000017ff047819 */ /* 0x000fe20000011609 */
[----:B------:R0:W-:Y:S03]  /*0da0*/  STL [R1+0x18], R6 ;  /* 0x0000180601007387 */ /* 0x0001e60000100800 */
[C---:B------:R-:W-:Y:S02]  /*0db0*/  LOP3.LUT R0, R4.reuse, 0xe0, RZ, 0xc0, !PT ;  /* 0x000000e004007812 */ /* 0x040fe400078ec0ff */
[----:B------:R-:W-:-:S03]  /*0dc0*/  LOP3.LUT P0, RZ, R4, 0x1f, RZ, 0xc0, !PT ;  /* 0x0000001f04ff7812 */ /* 0x000fc6000780c0ff */
[----:B------:R-:W-:-:S05]  /*0dd0*/  VIADD R0, R0, 0xffffff80 ;  /* 0xffffff8000007836 */ /* 0x000fca0000000000 */
[----:B------:R-:W-:-:S05]  /*0de0*/  SHF.R.U32.HI R0, RZ, 0x5, R0 ;  /* 0x00000005ff007819 */ /* 0x000fca0000011600 */
[----:B------:R-:W-:-:S05]  /*0df0*/  IMAD R16, R0, -0x4, R1 ;  /* 0xfffffffc00107824 */ /* 0x000fca00078e0201 */
[----:B------:R-:W2:Y:S04]  /*0e00*/  LDL R0, [R16+0x18] ;  /* 0x0000180010007983 */ /* 0x000ea80000100800 */
[----:B------:R-:W2:Y:S04]  /*0e10*/  LDL R3, [R16+0x14] ;  /* 0x0000140010037983 */ /* 0x000ea80000100800 */
[----:B------:R-:W3:Y:S01]  /*0e20*/  @P0 LDL R2, [R16+0x10] ;  /* 0x0000100010020983 */ /* 0x000ee20000100800 */
[----:B------:R-:W-:Y:S01]  /*0e30*/  LOP3.LUT R4, R4, 0x1f, RZ, 0xc0, !PT ;  /* 0x0000001f04047812 */ /* 0x000fe200078ec0ff */
[----:B------:R-:W-:Y:S01]  /*0e40*/  UMOV UR4, 0x54442d19 ;  /* 0x54442d1900047882 */ /* 0x000fe20000000000 */
[----:B------:R-:W-:-:S02]  /*0e50*/  UMOV UR5, 0x3bf921fb ;  /* 0x3bf921fb00057882 */ /* 0x000fc40000000000 */
[-C--:B--2---:R-:W-:Y:S02]  /*0e60*/  @P0 SHF.L.W.U32.HI R0, R3, R4.reuse, R0 ;  /* 0x0000000403000219 */ /* 0x084fe40000010e00 */
[----:B---3--:R-:W-:Y:S02]  /*0e70*/  @P0 SHF.L.W.U32.HI R3, R2, R4, R3 ;  /* 0x0000000402030219 */ /* 0x008fe40000010e03 */
[----:B------:R-:W-:Y:S02]  /*0e80*/  ISETP.GE.AND P0, PT, R9, RZ, PT ;  /* 0x000000ff0900720c */ /* 0x000fe40003f06270 */
[C---:B------:R-:W-:Y:S01]  /*0e90*/  SHF.L.W.U32.HI R2, R3.reuse, 0x2, R0 ;  /* 0x0000000203027819 */ /* 0x040fe20000010e00 */
[----:B------:R-:W-:-:S03]  /*0ea0*/  IMAD.SHL.U32 R3, R3, 0x4, RZ ;  /* 0x0000000403037824 */ /* 0x000fc600078e00ff */
[----:B------:R-:W-:-:S04]  /*0eb0*/  SHF.R.S32.HI R4, RZ, 0x1f, R2 ;  /* 0x0000001fff047819 */ /* 0x000fc80000011402 */
[C---:B------:R-:W-:Y:S02]  /*0ec0*/  LOP3.LUT R12, R4.reuse, R3, RZ, 0x3c, !PT ;  /* 0x00000003040c7212 */ /* 0x040fe400078e3cff */
[----:B------:R-:W-:Y:S02]  /*0ed0*/  LOP3.LUT R13, R4, R2, RZ, 0x3c, !PT ;  /* 0x00000002040d7212 */ /* 0x000fe400078e3cff */
[----:B------:R-:W-:Y:S02]  /*0ee0*/  SHF.R.U32.HI R3, RZ, 0x1e, R0 ;  /* 0x0000001eff037819 */ /* 0x000fe40000011600 */
[C---:B------:R-:W-:Y:S02]  /*0ef0*/  LOP3.LUT R4, R2.reuse, R9, RZ, 0x3c, !PT ;  /* 0x0000000902047212 */ /* 0x040fe400078e3cff */
[----:B------:R-:W1:Y:S01]  /*0f00*/  I2F.F64.S64 R12, R12 ;  /* 0x0000000c000c7312 */ /* 0x000e620000301c00 */
[----:B------:R-:W-:Y:S02]  /*0f10*/  LEA.HI R0, R2, R3, RZ, 0x1 ;  /* 0x0000000302007211 */ /* 0x000fe400078f08ff */
[----:B------:R-:W-:-:S03]  /*0f20*/  ISETP.GE.AND P1, PT, R4, RZ, PT ;  /* 0x000000ff0400720c */ /* 0x000fc60003f26270 */
[----:B------:R-:W-:-:S04]  /*0f30*/  IMAD.MOV R2, RZ, RZ, -R0 ;  /* 0x000000ffff027224 */ /* 0x000fc800078e0a00 */
[----:B------:R-:W-:Y:S01]  /*0f40*/  @!P0 IMAD.MOV.U32 R0, RZ, RZ, R2 ;  /* 0x000000ffff008224 */ /* 0x000fe200078e0002 */
[----:B-1----:R-:W-:-:S10]  /*0f50*/  DMUL R16, R12, UR4 ;  /* 0x000000040c107c28 */ /* 0x002fd40008000000 */
[----:B------:R-:W1:Y:S02]  /*0f60*/  F2F.F32.F64 R16, R16 ;  /* 0x0000001000107310 */ /* 0x000e640000301000 */
[----:B01----:R-:W-:-:S07]  /*0f70*/  FSEL R2, -R16, R16, !P1 ;  /* 0x0000001010027208 */ /* 0x003fce0004800100 */
.L_x_17:
[----:B------:R-:W-:Y:S05]  /*0f80*/  BSYNC.RECONVERGENT B0 ;  /* 0x0000000000007941 */ /* 0x000fea0003800200 */
.L_x_16:
[----:B------:R-:W-:Y:S02]  /*0f90*/  IMAD.MOV.U32 R16, RZ, RZ, 0x37cbac00 ;  /* 0x37cbac00ff107424 */ /* 0x000fe400078e00ff */
[----:B------:R-:W-:Y:S01]  /*0fa0*/  FMUL R3, R2, R2 ;  /* 0x0000000202037220 */ /* 0x000fe20000400000 */
[C---:B------:R-:W-:Y:S01]  /*0fb0*/  LOP3.LUT R6, R0.reuse, 0x1, RZ, 0xc0, !PT ;  /* 0x0000000100067812 */ /* 0x040fe200078ec0ff */
[----:B------:R-:W-:Y:S01]  /*0fc0*/  VIADD R0, R0, 0x1 ;  /* 0x0000000100007836 */ /* 0x000fe20000000000 */
[----:B------:R-:W-:Y:S01]  /*0fd0*/  BSSY.RECONVERGENT B0, `(.L_x_19) ;  /* 0x0000049000007945 */ /* 0x000fe20003800200 */
[----:B------:R-:W-:Y:S01]  /*0fe0*/  FFMA R4, R3, R16, -0.0013887860113754868507 ;  /* 0xbab607ed03047423 */ /* 0x000fe20000000010 */
[----:B------:R-:W-:Y:S01]  /*0ff0*/  ISETP.NE.U32.AND P0, PT, R6, 0x1, PT ;  /* 0x000000010600780c */ /* 0x000fe20003f05070 */
[----:B------:R-:W-:Y:S01]  /*1000*/  IMAD.MOV.U32 R17, RZ, RZ, 0x3e2aaaa8 ;  /* 0x3e2aaaa8ff117424 */ /* 0x000fe200078e00ff */
[----:B------:R-:W-:Y:S02]  /*1010*/  MOV R6, 0x3c0885e4 ;  /* 0x3c0885e400067802 */ /* 0x000fe40000000f00 */
[----:B------:R-:W-:-:S02]  /*1020*/  FSEL R4, R4, -0.00019574658654164522886, P0 ;  /* 0xb94d415304047808 */ /* 0x000fc40000000000 */
[----:B------:R-:W-:Y:S02]  /*1030*/  FSEL R6, R6, 0.041666727513074874878, !P0 ;  /* 0x3d2aaabb06067808 */ /* 0x000fe40004000000 */
[----:B------:R-:W-:Y:S02]  /*1040*/  LOP3.LUT P1, RZ, R0, 0x2, RZ, 0xc0, !PT ;  /* 0x0000000200ff7812 */ /* 0x000fe4000782c0ff */
[----:B------:R-:W-:Y:S01]  /*1050*/  FSEL R0, R2, 1, !P0 ;  /* 0x3f80000002007808 */ /* 0x000fe20004000000 */
[----:B------:R-:W-:Y:S01]  /*1060*/  FFMA R4, R3, R4, R6 ;  /* 0x0000000403047223 */ /* 0x000fe20000000006 */
[----:B------:R-:W-:Y:S02]  /*1070*/  FSEL R17, -R17, -0.4999999701976776123, !P0 ;  /* 0xbeffffff11117808 */ /* 0x000fe40004000100 */
[----:B------:R-:W-:Y:S01]  /*1080*/  FSETP.GE.AND P0, PT, |R9|, 105615, PT ;  /* 0x47ce47800900780b */ /* 0x000fe20003f06200 */
[C---:B------:R-:W-:Y:S02]  /*1090*/  FFMA R13, R3.reuse, R0, RZ ;  /* 0x00000000030d7223 */ /* 0x040fe400000000ff */
[----:B------:R-:W-:-:S04]  /*10a0*/  FFMA R4, R3, R4, R17 ;  /* 0x0000000403047223 */ /* 0x000fc80000000011 */
[----:B------:R-:W-:-:S04]  /*10b0*/  FFMA R0, R13, R4, R0 ;  /* 0x000000040d007223 */ /* 0x000fc80000000000 */
[----:B------:R-:W-:-:S04]  /*10c0*/  @P1 FADD R0, RZ, -R0 ;  /* 0x80000000ff001221 */ /* 0x000fc80000000000 */
[----:B------:R-:W-:Y:S01]  /*10d0*/  FFMA R11, R0, R10, R11 ;  /* 0x0000000a000b7223 */ /* 0x000fe2000000000b */
[----:B------:R-:W-:Y:S06]  /*10e0*/  @!P0 BRA `(.L_x_20) ;  /* 0x0000000000dc8947 */ /* 0x000fec0003800000 */
[----:B------:R-:W-:-:S13]  /*10f0*/  FSETP.NEU.AND P0, PT, |R9|, +INF , PT ;  /* 0x7f8000000900780b */ /* 0x000fda0003f0d200 */
[----:B------:R-:W-:Y:S01]  /*1100*/  @!P0 FMUL R14, RZ, R9 ;  /* 0x00000009ff0e8220 */ /* 0x000fe20000400000 */
[----:B------:R-:W-:Y:S01]  /*1110*/  @!P0 IMAD.MOV.U32 R15, RZ, RZ, RZ ;  /* 0x000000ffff0f8224 */ /* 0x000fe200078e00ff */
[----:B------:R-:W-:Y:S06]  /*1120*/  @!P0 BRA `(.L_x_20) ;  /* 0x0000000000cc8947 */ /* 0x000fec0003800000 */
[----:B------:R-:W-:Y:S01]  /*1130*/  IMAD.SHL.U32 R2, R9, 0x100, RZ ;  /* 0x0000010009027824 */ /* 0x000fe200078e00ff */
[----:B------:R-:W-:Y:S01]  /*1140*/  MOV R0, R1 ;  /* 0x0000000100007202 */ /* 0x000fe20000000f00 */
[----:B------:R-:W-:Y:S01]  /*1150*/  IMAD.MOV.U32 R6, RZ, RZ, RZ ;  /* 0x000000ffff067224 */ /* 0x000fe200078e00ff */
[----:B------:R-:W0:Y:S02]  /*1160*/  LDCU.64 UR8, c[0x4][URZ] ;  /* 0x01000000ff0877ac */ /* 0x000e240008000a00 */
[----:B------:R-:W-:Y:S01]  /*1170*/  LOP3.LUT R17, R2, 0x80000000, RZ, 0xfc, !PT ;  /* 0x8000000002117812 */ /* 0x000fe200078efcff */
[----:B------:R-:W-:Y:S01]  /*1180*/  UMOV UR5, URZ ;  /* 0x000000ff00057c82 */ /* 0x000fe20008000000 */
[----:B------:R-:W-:-:S05]  /*1190*/  UMOV UR4, URZ ;  /* 0x000000ff00047c82 */ /* 0x000fca0008000000 */
.L_x_21:
        /* <DEDUP_REMOVED lines=11> */
[----:B0-----:R-:W-:Y:S01]  /*1250*/  VIADD R0, R0, 0x4 ;  /* 0x0000000400007836 */ /* 0x001fe20000000000 */
        /* <DEDUP_REMOVED lines=13> */
[----:B------:R-:W-:Y:S01]  /*1330*/  UMOV UR5, 0x3bf921fb ;  /* 0x3bf921fb00057882 */ /* 0x000fe20000000000 */
[----:B------:R-:W-:-:S02]  /*1340*/  ISETP.GE.AND P1, PT, R9, RZ, PT ;  /* 0x000000ff0900720c */ /* 0x000fc40003f26270 */
[-C--:B--2---:R-:W-:Y:S02]  /*1350*/  @P0 SHF.L.W.U32.HI R0, R3, R4.reuse, R0 ;  /* 0x0000000403000219 */ /* 0x084fe40000010e00 */
[----:B---3--:R-:W-:Y:S02]  /*1360*/  @P0 SHF.L.W.U32.HI R3, R2, R4, R3 ;  /* 0x0000000402030219 */ /* 0x008fe40000010e03 */
[--C-:B------:R-:W-:Y:S02]  /*1370*/  SHF.R.U32.HI R15, RZ, 0x1e, R0.reuse ;  /* 0x0000001eff0f7819 */ /* 0x100fe40000011600 */
[C---:B------:R-:W-:Y:S01]  /*1380*/  SHF.L.W.U32.HI R2, R3.reuse, 0x2, R0 ;  /* 0x0000000203027819 */ /* 0x040fe20000010e00 */
[----:B------:R-:W-:-:S03]  /*1390*/  IMAD.SHL.U32 R3, R3, 0x4, RZ ;  /* 0x0000000403037824 */ /* 0x000fc600078e00ff */
[----:B------:R-:W-:Y:S02]  /*13a0*/  SHF.R.S32.HI R4, RZ, 0x1f, R2 ;  /* 0x0000001fff047819 */ /* 0x000fe40000011402 */
[----:B------:R-:W-:Y:S02]  /*13b0*/  LEA.HI R15, R2, R15, RZ, 0x1 ;  /* 0x0000000f020f7211 */ /* 0x000fe400078f08ff */
[C---:B------:R-:W-:Y:S02]  /*13c0*/  LOP3.LUT R12, R4.reuse, R3, RZ, 0x3c, !PT ;  /* 0x00000003040c7212 */ /* 0x040fe400078e3cff */
[----:B------:R-:W-:Y:S02]  /*13d0*/  LOP3.LUT R13, R4, R2, RZ, 0x3c, !PT ;  /* 0x00000002040d7212 */ /* 0x000fe400078e3cff */
[----:B------:R-:W-:Y:S02]  /*13e0*/  LOP3.LUT R9, R2, R9, RZ, 0x3c, !PT ;  /* 0x0000000902097212 */ /* 0x000fe400078e3cff */
[----:B------:R-:W-:-:S02]  /*13f0*/  IADD3 R0, PT, PT, -R15, RZ, RZ ;  /* 0x000000ff0f007210 */ /* 0x000fc40007ffe1ff */
[----:B------:R-:W1:Y:S01]  /*1400*/  I2F.F64.S64 R12, R12 ;  /* 0x0000000c000c7312 */ /* 0x000e620000301c00 */
[----:B------:R-:W-:Y:S02]  /*1410*/  ISETP.GE.AND P0, PT, R9, RZ, PT ;  /* 0x000000ff0900720c */ /* 0x000fe40003f06270 */
[----:B------:R-:W-:Y:S01]  /*1420*/  @!P1 IMAD.MOV.U32 R15, RZ, RZ, R0 ;  /* 0x000000ffff0f9224 */ /* 0x000fe200078e0000 */
[----:B-1----:R-:W-:-:S10]  /*1430*/  DMUL R18, R12, UR4 ;  /* 0x000000040c127c28 */ /* 0x002fd40008000000 */
[----:B------:R-:W1:Y:S02]  /*1440*/  F2F.F32.F64 R18, R18 ;  /* 0x0000001200127310 */ /* 0x000e640000301000 */
[----:B01----:R-:W-:-:S07]  /*1450*/  FSEL R14, -R18, R18, !P0 ;  /* 0x00000012120e7208 */ /* 0x003fce0004000100 */
.L_x_20:
[----:B------:R-:W-:Y:S05]  /*1460*/  BSYNC.RECONVERGENT B0 ;  /* 0x0000000000007941 */ /* 0x000fea0003800200 */
.L_x_19:
[----:B------:R-:W-:Y:S01]  /*1470*/  FMUL R3, R14, R14 ;  /* 0x0000000e0e037220 */ /* 0x000fe20000400000 */
[C---:B------:R-:W-:Y:S01]  /*1480*/  LOP3.LUT R0, R15.reuse, 0x1, RZ, 0xc0, !PT ;  /* 0x000000010f007812 */ /* 0x040fe200078ec0ff */
[----:B------:R-:W-:Y:S01]  /*1490*/  IMAD.MOV.U32 R2, RZ, RZ, 0x3d2aaabb ;  /* 0x3d2aaabbff027424 */ /* 0x000fe200078e00ff */
[----:B------:R-:W-:Y:S01]  /*14a0*/  LOP3.LUT P1, RZ, R15, 0x2, RZ, 0xc0, !PT ;  /* 0x000000020fff7812 */ /* 0x000fe2000782c0ff */
[----:B------:R-:W-:Y:S01]  /*14b0*/  FFMA R16, R3, R16, -0.0013887860113754868507 ;  /* 0xbab607ed03107423 */ /* 0x000fe20000000010 */
[----:B------:R-:W-:Y:S01]  /*14c0*/  ISETP.NE.U32.AND P0, PT, R0, 0x1, PT ;  /* 0x000000010000780c */ /* 0x000fe20003f05070 */
[----:B------:R-:W-:Y:S02]  /*14d0*/  IMAD.MOV.U32 R13, RZ, RZ, 0x3effffff ;  /* 0x3effffffff0d7424 */ /* 0x000fe400078e00ff */
[----:B------:R-:W-:Y:S01]  /*14e0*/  FADD R11, R11, 0.5 ;  /* 0x3f0000000b0b7421 */ /* 0x000fe20000000000 */
[----:B------:R-:W0:Y:S01]  /*14f0*/  LDCU.64 UR4, c[0x0][0x390] ;  /* 0x00007200ff0477ac */ /* 0x000e220008000a00 */
[----:B------:R-:W-:-:S02]  /*1500*/  FSEL R16, R16, -0.00019574658654164522886, !P0 ;  /* 0xb94d415310107808 */ /* 0x000fc40004000000 */
[----:B------:R-:W-:Y:S02]  /*1510*/  FSEL R2, R2, 0.0083327032625675201416, !P0 ;  /* 0x3c0885e402027808 */ /* 0x000fe40004000000 */
[----:B------:R-:W-:Y:S01]  /*1520*/  FSEL R0, R14, 1, P0 ;  /* 0x3f8000000e007808 */ /* 0x000fe20000000000 */
[----:B------:R-:W1:Y:S01]  /*1530*/  F2I.TRUNC.NTZ R11, R11 ;  /* 0x0000000b000b7305 */ /* 0x000e62000020f100 */
[----:B------:R-:W-:Y:S01]  /*1540*/  FSEL R13, -R13, -0.16666662693023681641, !P0 ;  /* 0xbe2aaaa80d0d7808 */ /* 0x000fe20004000100 */
[C---:B------:R-:W-:Y:S02]  /*1550*/  FFMA R2, R3.reuse, R16, R2 ;  /* 0x0000001003027223 */ /* 0x040fe40000000002 */
[C---:B------:R-:W-:Y:S02]  /*1560*/  FFMA R9, R3.reuse, R0, RZ ;  /* 0x0000000003097223 */ /* 0x040fe400000000ff */
[----:B------:R-:W-:-:S04]  /*1570*/  FFMA R2, R3, R2, R13 ;  /* 0x0000000203027223 */ /* 0x000fc8000000000d */
[----:B------:R-:W-:Y:S01]  /*1580*/  FFMA R0, R9, R2, R0 ;  /* 0x0000000209007223 */ /* 0x000fe20000000000 */
[----:B0-----:R-:W-:-:S03]  /*1590*/  IMAD R7, R8, UR4, R7 ;  /* 0x0000000408077c24 */ /* 0x001fc6000f8e0207 */
[----:B------:R-:W-:Y:S01]  /*15a0*/  @P1 FADD R0, RZ, -R0 ;  /* 0x80000000ff001221 */ /* 0x000fe20000000000 */
[----:B-1----:R-:W-:Y:S01]  /*15b0*/  ISETP.GE.AND P0, PT, R11, UR4, PT ;  /* 0x000000040b007c0c */ /* 0x002fe2000bf06270 */
[----:B------:R-:W-:Y:S02]  /*15c0*/  IMAD.SHL.U32 R7, R7, 0x4, RZ ;  /* 0x0000000407077824 */ /* 0x000fe400078e00ff */
[----:B------:R-:W-:Y:S01]  /*15d0*/  FFMA R0, R0, R10, R5 ;  /* 0x0000000a00007223 */ /* 0x000fe20000000005 */
[----:B------:R-:W-:-:S03]  /*15e0*/  ISETP.GT.AND P0, PT, R11, -0x1, !P0 ;  /* 0xffffffff0b00780c */ /* 0x000fc60004704270 */
[----:B------:R-:W-:-:S06]  /*15f0*/  FADD R0, R0, 0.5 ;  /* 0x3f00000000007421 */ /* 0x000fcc0000000000 */
[----:B------:R-:W0:Y:S02]  /*1600*/  F2I.TRUNC.NTZ R0, R0 ;  /* 0x0000000000007305 */ /* 0x000e24000020f100 */
[----:B0-----:R-:W-:-:S04]  /*1610*/  ISETP.GE.AND P1, PT, R0, UR5, PT ;  /* 0x0000000500007c0c */ /* 0x001fc8000bf26270 */
[----:B------:R-:W-:-:S04]  /*1620*/  ISETP.GT.AND P1, PT, R0, -0x1, !P1 ;  /* 0xffffffff0000780c */ /* 0x000fc80004f24270 */
[----:B------:R-:W-:-:S13]  /*1630*/  PLOP3.LUT P0, PT, P0, P1, PT, 0x80, 0x8 ;  /* 0x000000000008781c */ /* 0x000fda0000703070 */
[----:B------:R-:W-:Y:S05]  /*1640*/  @!P0 BRA `(.L_x_22) ;  /* 0x0000000000408947 */ /* 0x000fea0003800000 */
[----:B------:R-:W0:Y:S01]  /*1650*/  LDCU.128 UR8, c[0x0][0x380] ;  /* 0x00007000ff0877ac */ /* 0x000e220008000c00 */
[----:B------:R-:W-:-:S04]  /*1660*/  IMAD R0, R0, UR4, R11 ;  /* 0x0000000400007c24 */ /* 0x000fc8000f8e020b */
[----:B------:R-:W-:-:S05]  /*1670*/  IMAD.SHL.U32 R0, R0, 0x4, RZ ;  /* 0x0000000400007824 */ /* 0x000fca00078e00ff */
[----:B0-----:R-:W-:-:S04]  /*1680*/  IADD3 R2, P0, PT, R0, UR8, RZ ;  /* 0x0000000800027c10 */ /* 0x001fc8000ff1e0ff */
[----:B------:R-:W-:-:S05]  /*1690*/  LEA.HI.X.SX32 R3, R0, UR9, 0x1, P0 ;  /* 0x0000000900037c11 */ /* 0x000fca00080f0eff */
[----:B------:R-:W2:Y:S01]  /*16a0*/  LDG.E.U8 R9, desc[UR6][R2.64] ;  /* 0x0000000602097981 */ /* 0x000ea2000c1e1100 */
[----:B------:R-:W-:-:S04]  /*16b0*/  IADD3 R4, P0, PT, R7, UR10, RZ ;  /* 0x0000000a07047c10 */ /* 0x000fc8000ff1e0ff */
[----:B------:R-:W-:-:S05]  /*16c0*/  LEA.HI.X.SX32 R5, R7, UR11, 0x1, P0 ;  /* 0x0000000b07057c11 */ /* 0x000fca00080f0eff */
[----:B--2---:R-:W-:Y:S04]  /*16d0*/  STG.E.U8 desc[UR6][R4.64], R9 ;  /* 0x0000000904007986 */ /* 0x004fe8000c101106 */
[----:B------:R-:W2:Y:S04]  /*16e0*/  LDG.E.U8 R7, desc[UR6][R2.64+0x1] ;  /* 0x0000010602077981 */ /* 0x000ea8000c1e1100 */
[----:B--2---:R-:W-:Y:S04]  /*16f0*/  STG.E.U8 desc[UR6][R4.64+0x1], R7 ;  /* 0x0000010704007986 */ /* 0x004fe8000c101106 */
[----:B------:R-:W2:Y:S04]  /*1700*/  LDG.E.U8 R11, desc[UR6][R2.64+0x2] ;  /* 0x00000206020b7981 */ /* 0x000ea8000c1e1100 */
[----:B--2---:R-:W-:Y:S04]  /*1710*/  STG.E.U8 desc[UR6][R4.64+0x2], R11 ;  /* 0x0000020b04007986 */ /* 0x004fe8000c101106 */
[----:B------:R-:W2:Y:S04]  /*1720*/  LDG.E.U8 R13, desc[UR6][R2.64+0x3] ;  /* 0x00000306020d7981 */ /* 0x000ea8000c1e1100 */
[----:B--2---:R-:W-:Y:S01]  /*1730*/  STG.E.U8 desc[UR6][R4.64+0x3], R13 ;  /* 0x0000030d04007986 */ /* 0x004fe2000c101106 */
[----:B------:R-:W-:Y:S05]  /*1740*/  EXIT ;  /* 0x000000000000794d */ /* 0x000fea0003800000 */
.L_x_22:
[----:B------:R-:W0:Y:S01]  /*1750*/  LDCU.64 UR8, c[0x0][0x388] ;  /* 0x00007100ff0877ac */ /* 0x000e220008000a00 */
[----:B------:R-:W-:Y:S02]  /*1760*/  MOV R0, 0xff ;  /* 0x000000ff00007802 */ /* 0x000fe40000000f00 */
[----:B0-----:R-:W-:-:S04]  /*1770*/  IADD3 R2, P0, PT, R7, UR8, RZ ;  /* 0x0000000807027c10 */ /* 0x001fc8000ff1e0ff */
[----:B------:R-:W-:-:S05]  /*1780*/  LEA.HI.X.SX32 R3, R7, UR9, 0x1, P0 ;  /* 0x0000000907037c11 */ /* 0x000fca00080f0eff */
[----:B------:R-:W-:Y:S04]  /*1790*/  STG.E.U8 desc[UR6][R2.64+0x3], R0 ;  /* 0x0000030002007986 */ /* 0x000fe8000c101106 */
[----:B------:R-:W-:Y:S04]  /*17a0*/  STG.E.U8 desc[UR6][R2.64], RZ ;  /* 0x000000ff02007986 */ /* 0x000fe8000c101106 */
[----:B------:R-:W-:Y:S04]  /*17b0*/  STG.E.U8 desc[UR6][R2.64+0x1], RZ ;  /* 0x000001ff02007986 */ /* 0x000fe8000c101106 */
[----:B------:R-:W-:Y:S01]  /*17c0*/  STG.E.U8 desc[UR6][R2.64+0x2], RZ ;  /* 0x000002ff02007986 */ /* 0x000fe2000c101106 */
[----:B------:R-:W-:Y:S05]  /*17d0*/  EXIT ;  /* 0x000000000000794d */ /* 0x000fea0003800000 */
        .weak           $__internal_0_$__cuda_sm20_sqrt_rn_f32_slowpath
        .type           $__internal_0_$__cuda_sm20_sqrt_rn_f32_slowpath,@function
        .size           $__internal_0_$__cuda_sm20_sqrt_rn_f32_slowpath,($__internal_1_$__cuda_sm3x_div_rn_noftz_f32_slowpath - $__internal_0_$__cuda_sm20_sqrt_rn_f32_slowpath)
$__internal_0_$__cuda_sm20_sqrt_rn_f32_slowpath:
[----:B------:R-:W-:-:S13]  /*17e0*/  LOP3.LUT P0, RZ, R0, 0x7fffffff, RZ, 0xc0, !PT ;  /* 0x7fffffff00ff7812 */ /* 0x000fda000780c0ff */
[----:B------:R-:W-:Y:S01]  /*17f0*/  @!P0 IMAD.MOV.U32 R2, RZ, RZ, R0 ;  /* 0x000000ffff028224 */ /* 0x000fe200078e0000 */
[----:B------:R-:W-:Y:S06]  /*1800*/  @!P0 BRA `(.L_x_23) ;  /* 0x0000000000408947 */ /* 0x000fec0003800000 */
[----:B------:R-:W-:-:S13]  /*1810*/  FSETP.GEU.FTZ.AND P0, PT, R0, RZ, PT ;  /* 0x000000ff0000720b */ /* 0x000fda0003f1e000 */
[----:B------:R-:W-:Y:S01]  /*1820*/  @!P0 IMAD.MOV.U32 R2, RZ, RZ, 0x7fffffff ;  /* 0x7fffffffff028424 */ /* 0x000fe200078e00ff */
[----:B------:R-:W-:Y:S06]  /*1830*/  @!P0 BRA `(.L_x_23) ;  /* 0x0000000000348947 */ /* 0x000fec0003800000 */
[----:B------:R-:W-:-:S13]  /*1840*/  FSETP.GTU.FTZ.AND P0, PT, |R0|, +INF , PT ;  /* 0x7f8000000000780b */ /* 0x000fda0003f1c200 */
[----:B------:R-:W-:Y:S01]  /*1850*/  @P0 FADD.FTZ R2, R0, 1 ;  /* 0x3f80000000020421 */ /* 0x000fe20000010000 */
[----:B------:R-:W-:Y:S06]  /*1860*/  @P0 BRA `(.L_x_23) ;  /* 0x0000000000280947 */ /* 0x000fec0003800000 */
[----:B------:R-:W-:-:S13]  /*1870*/  FSETP.NEU.FTZ.AND P0, PT, |R0|, +INF , PT ;  /* 0x7f8000000000780b */ /* 0x000fda0003f1d200 */
[----:B------:R-:W-:-:S04]  /*1880*/  @P0 FFMA R3, R0, 1.84467440737095516160e+19, RZ ;  /* 0x5f80000000030823 */ /* 0x000fc800000000ff */
[----:B------:R-:W0:Y:S02]  /*1890*/  @P0 MUFU.RSQ R2, R3 ;  /* 0x0000000300020308 */ /* 0x000e240000001400 */
[----:B0-----:R-:W-:Y:S01]  /*18a0*/  @P0 FMUL.FTZ R6, R3, R2 ;  /* 0x0000000203060220 */ /* 0x001fe20000410000 */
[----:B------:R-:W-:Y:S01]  /*18b0*/  @P0 FMUL.FTZ R12, R2, 0.5 ;  /* 0x3f000000020c0820 */ /* 0x000fe20000410000 */
[----:B------:R-:W-:Y:S02]  /*18c0*/  @!P0 IMAD.MOV.U32 R2, RZ, RZ, R0 ;  /* 0x000000ffff028224 */ /* 0x000fe400078e0000 */
[----:B------:R-:W-:-:S04]  /*18d0*/  @P0 FADD.FTZ R10, -R6, -RZ ;  /* 0x800000ff060a0221 */ /* 0x000fc80000010100 */
[----:B------:R-:W-:-:S04]  /*18e0*/  @P0 FFMA R13, R6, R10, R3 ;  /* 0x0000000a060d0223 */ /* 0x000fc80000000003 */
[----:B------:R-:W-:-:S04]  /*18f0*/  @P0 FFMA R12, R13, R12, R6 ;  /* 0x0000000c0d0c0223 */ /* 0x000fc80000000006 */
[----:B------:R-:W-:-:S07]  /*1900*/  @P0 FMUL.FTZ R2, R12, 2.3283064365386962891e-10 ;  /* 0x2f8000000c020820 */ /* 0x000fce0000410000 */
.L_x_23:
[----:B------:R-:W-:Y:S02]  /*1910*/  HFMA2 R3, -RZ, RZ, 0, 0 ;  /* 0x00000000ff037431 */ /* 0x000fe400000001ff */
[----:B------:R-:W-:Y:S02]  /*1920*/  IMAD.MOV.U32 R10, RZ, RZ, R2 ;  /* 0x000000ffff0a7224 */ /* 0x000fe400078e0002 */
[----:B------:R-:W-:-:S04]  /*1930*/  IMAD.MOV.U32 R2, RZ, RZ, R14 ;  /* 0x000000ffff027224 */ /* 0x000fc800078e000e */
[----:B------:R-:W-:Y:S05]  /*1940*/  RET.REL.NODEC R2 `(kaleidoscope01) ;  /* 0xffffffe402ac7950 */ /* 0x000fea0003c3ffff */
        .weak           $__internal_1_$__cuda_sm3x_div_rn_noftz_f32_slowpath
        .type           $__internal_1_$__cuda_sm3x_div_rn_noftz_f32_slowpath,@function
        .size           $__internal_1_$__cuda_sm3x_div_rn_noftz_f32_slowpath,(.L_x_37 - $__internal_1_$__cuda_sm3x_div_rn_noftz_f32_slowpath)
$__internal_1_$__cuda_sm3x_div_rn_noftz_f32_slowpath:
[--C-:B------:R-:W-:Y:S01]  /*1950*/  SHF.R.U32.HI R12, RZ, 0x17, R3.reuse ;  /* 0x00000017ff0c7819 */ /* 0x100fe20000011603 */
[----:B------:R-:W-:Y:S01]  /*1960*/  BSSY.RECONVERGENT B1, `(.L_x_24) ;  /* 0x0000064000017945 */ /* 0x000fe20003800200 */
[--C-:B------:R-:W-:Y:S01]  /*1970*/  SHF.R.U32.HI R2, RZ, 0x17, R0.reuse ;  /* 0x00000017ff027819 */ /* 0x100fe20000011600 */
[----:B------:R-:W-:Y:S01]  /*1980*/  IMAD.MOV.U32 R15, RZ, RZ, R3 ;  /* 0x000000ffff0f7224 */ /* 0x000fe200078e0003 */
[----:B------:R-:W-:Y:S02]  /*1990*/  LOP3.LUT R12, R12, 0xff, RZ, 0xc0, !PT ;  /* 0x000000ff0c0c7812 */ /* 0x000fe400078ec0ff */
[----:B------:R-:W-:Y:S01]  /*19a0*/  LOP3.LUT R17, R2, 0xff, RZ, 0xc0, !PT ;  /* 0x000000ff02117812 */ /* 0x000fe200078ec0ff */
[----:B------:R-:W-:Y:S02]  /*19b0*/  IMAD.MOV.U32 R2, RZ, RZ, R0 ;  /* 0x000000ffff027224 */ /* 0x000fe400078e0000 */
[----:B------:R-:W-:Y:S02]  /*19c0*/  VIADD R18, R12, 0xffffffff ;  /* 0xffffffff0c127836 */ /* 0x000fe40000000000 */
[----:B------:R-:W-:-:S03]  /*19d0*/  VIADD R16, R17, 0xffffffff ;  /* 0xffffffff11107836 */ /* 0x000fc60000000000 */
[----:B------:R-:W-:-:S04]  /*19e0*/  ISETP.GT.U32.AND P0, PT, R18, 0xfd, PT ;  /* 0x000000fd1200780c */ /* 0x000fc80003f04070 */
[----:B------:R-:W-:-:S13]  /*19f0*/  ISETP.GT.U32.OR P0, PT, R16, 0xfd, P0 ;  /* 0x000000fd1000780c */ /* 0x000fda0000704470 */
[----:B------:R-:W-:Y:S01]  /*1a00*/  @!P0 IMAD.MOV.U32 R14, RZ, RZ, RZ ;  /* 0x000000ffff0e8224 */ /* 0x000fe200078e00ff */
[----:B------:R-:W-:Y:S06]  /*1a10*/  @!P0 BRA `(.L_x_25) ;  /* 0x00000000005c8947 */ /* 0x000fec0003800000 */
[----:B------:R-:W-:Y:S02]  /*1a20*/  FSETP.GTU.FTZ.AND P0, PT, |R0|, +INF , PT ;  /* 0x7f8000000000780b */ /* 0x000fe40003f1c200 */
[----:B------:R-:W-:-:S04]  /*1a30*/  FSETP.GTU.FTZ.AND P1, PT, |R3|, +INF , PT ;  /* 0x7f8000000300780b */ /* 0x000fc80003f3c200 */
[----:B------:R-:W-:-:S13]  /*1a40*/  PLOP3.LUT P0, PT, P0, P1, PT, 0xf8, 0x8f ;  /* 0x00000000008f781c */ /* 0x000fda0000703f70 */
[----:B------:R-:W-:Y:S05]  /*1a50*/  @P0 BRA `(.L_x_26) ;  /* 0x00000004004c0947 */ /* 0x000fea0003800000 */
[----:B------:R-:W-:-:S13]  /*1a60*/  LOP3.LUT P0, RZ, R15, 0x7fffffff, R2, 0xc8, !PT ;  /* 0x7fffffff0fff7812 */ /* 0x000fda000780c802 */
[----:B------:R-:W-:Y:S05]  /*1a70*/  @!P0 BRA `(.L_x_27) ;  /* 0x00000004003c8947 */ /* 0x000fea0003800000 */
[C---:B------:R-:W-:Y:S02]  /*1a80*/  FSETP.NEU.FTZ.AND P3, PT, |R0|.reuse, +INF , PT ;  /* 0x7f8000000000780b */ /* 0x040fe40003f7d200 */
[----:B------:R-:W-:Y:S02]  /*1a90*/  FSETP.NEU.FTZ.AND P1, PT, |R3|, +INF , PT ;  /* 0x7f8000000300780b */ /* 0x000fe40003f3d200 */
[----:B------:R-:W-:-:S11]  /*1aa0*/  FSETP.NEU.FTZ.AND P0, PT, |R0|, +INF , PT ;  /* 0x7f8000000000780b */ /* 0x000fd60003f1d200 */
[----:B------:R-:W-:Y:S05]  /*1ab0*/  @!P1 BRA !P3, `(.L_x_27) ;  /* 0x00000004002c9947 */ /* 0x000fea0005800000 */
[----:B------:R-:W-:-:S04]  /*1ac0*/  LOP3.LUT P3, RZ, R2, 0x7fffffff, RZ, 0xc0, !PT ;  /* 0x7fffffff02ff7812 */ /* 0x000fc8000786c0ff */
[----:B------:R-:W-:-:S13]  /*1ad0*/  PLOP3.LUT P1, PT, P1, P3, PT, 0x2f, 0xf2 ;  /* 0x0000000000f2781c */ /* 0x000fda0000f26577 */
[----:B------:R-:W-:Y:S05]  /*1ae0*/  @P1 BRA `(.L_x_28) ;  /* 0x0000000400181947 */ /* 0x000fea0003800000 */
[----:B------:R-:W-:-:S04]  /*1af0*/  LOP3.LUT P1, RZ, R15, 0x7fffffff, RZ, 0xc0, !PT ;  /* 0x7fffffff0fff7812 */ /* 0x000fc8000782c0ff */
[----:B------:R-:W-:-:S13]  /*1b00*/  PLOP3.LUT P0, PT, P0, P1, PT, 0x2f, 0xf2 ;  /* 0x0000000000f2781c */ /* 0x000fda0000702577 */
[----:B------:R-:W-:Y:S05]  /*1b10*/  @P0 BRA `(.L_x_29) ;  /* 0x0000000400000947 */ /* 0x000fea0003800000 */
[----:B------:R-:W-:Y:S02]  /*1b20*/  ISETP.GE.AND P0, PT, R16, RZ, PT ;  /* 0x000000ff1000720c */ /* 0x000fe40003f06270 */
[----:B------:R-:W-:-:S11]  /*1b30*/  ISETP.GE.AND P1, PT, R18, RZ, PT ;  /* 0x000000ff1200720c */ /* 0x000fd60003f26270 */
[----:B------:R-:W-:Y:S01]  /*1b40*/  @P0 MOV R14, RZ ;  /* 0x000000ff000e0202 */ /* 0x000fe20000000f00 */
[----:B------:R-:W-:Y:S02]  /*1b50*/  @!P0 IMAD.MOV.U32 R14, RZ, RZ, -0x40 ;  /* 0xffffffc0ff0e8424 */ /* 0x000fe400078e00ff */
[----:B------:R-:W-:Y:S01]  /*1b60*/  @!P0 FFMA R2, R0, 1.84467440737095516160e+19, RZ ;  /* 0x5f80000000028823 */ /* 0x000fe200000000ff */
[----:B------:R-:W-:Y:S01]  /*1b70*/  @!P1 FFMA R15, R3, 1.84467440737095516160e+19, RZ ;  /* 0x5f800000030f9823 */ /* 0x000fe200000000ff */
[----:B------:R-:W-:-:S07]  /*1b80*/  @!P1 VIADD R14, R14, 0x40 ;  /* 0x000000400e0e9836 */ /* 0x000fce0000000000 */
.L_x_25:
[----:B------:R-:W-:Y:S01]  /*1b90*/  LEA R16, R12, 0xc0800000, 0x17 ;  /* 0xc08000000c107811 */ /* 0x000fe200078eb8ff */
[----:B------:R-:W-:Y:S01]  /*1ba0*/  VIADD R17, R17, 0xffffff81 ;  /* 0xffffff8111117836 */ /* 0x000fe20000000000 */
[----:B------:R-:W-:Y:S03]  /*1bb0*/  BSSY.RECONVERGENT B2, `(.L_x_30) ;  /* 0x0000035000027945 */ /* 0x000fe60003800200 */
[----:B------:R-:W-:Y:S02]  /*1bc0*/  IMAD.IADD R18, R15, 0x1, -R16 ;  /* 0x000000010f127824 */ /* 0x000fe400078e0a10 */
[C---:B------:R-:W-:Y:S01]  /*1bd0*/  IMAD R2, R17.reuse, -0x800000, R2 ;  /* 0xff80000011027824 */ /* 0x040fe200078e0202 */
[----:B------:R-:W-:Y:S01]  /*1be0*/  IADD3 R17, PT, PT, R17, 0x7f, -R12 ;  /* 0x0000007f11117810 */ /* 0x000fe20007ffe80c */
[----:B------:R-:W0:Y:S01]  /*1bf0*/  MUFU.RCP R15, R18 ;  /* 0x00000012000f7308 */ /* 0x000e220000001000 */
[----:B------:R-:W-:-:S02]  /*1c00*/  FADD.FTZ R19, -R18, -RZ ;  /* 0x800000ff12137221 */ /* 0x000fc40000010100 */
[----:B------:R-:W-:Y:S02]  /*1c10*/  IADD3 R17, PT, PT, R17, R14, RZ ;  /* 0x0000000e11117210 */ /* 0x000fe40007ffe0ff */
[----:B0-----:R-:W-:-:S04]  /*1c20*/  FFMA R16, R15, R19, 1 ;  /* 0x3f8000000f107423 */ /* 0x001fc80000000013 */
[----:B------:R-:W-:-:S04]  /*1c30*/  FFMA R15, R15, R16, R15 ;  /* 0x000000100f0f7223 */ /* 0x000fc8000000000f */
[----:B------:R-:W-:-:S04]  /*1c40*/  FFMA R16, R2, R15, RZ ;  /* 0x0000000f02107223 */ /* 0x000fc800000000ff */
[----:B------:R-:W-:-:S04]  /*1c50*/  FFMA R20, R19, R16, R2 ;  /* 0x0000001013147223 */ /* 0x000fc80000000002 */
[----:B------:R-:W-:-:S04]  /*1c60*/  FFMA R16, R15, R20, R16 ;  /* 0x000000140f107223 */ /* 0x000fc80000000010 */
[----:B------:R-:W-:-:S04]  /*1c70*/  FFMA R19, R19, R16, R2 ;  /* 0x0000001013137223 */ /* 0x000fc80000000002 */
[----:B------:R-:W-:-:S05]  /*1c80*/  FFMA R2, R15, R19, R16 ;  /* 0x000000130f027223 */ /* 0x000fca0000000010 */
[----:B------:R-:W-:-:S04]  /*1c90*/  SHF.R.U32.HI R12, RZ, 0x17, R2 ;  /* 0x00000017ff0c7819 */ /* 0x000fc80000011602 */
[----:B------:R-:W-:-:S05]  /*1ca0*/  LOP3.LUT R12, R12, 0xff, RZ, 0xc0, !PT ;  /* 0x000000ff0c0c7812 */ /* 0x000fca00078ec0ff */
[----:B------:R-:W-:-:S04]  /*1cb0*/  IMAD.IADD R18, R12, 0x1, R17 ;  /* 0x000000010c127824 */ /* 0x000fc800078e0211 */
[----:B------:R-:W-:-:S05]  /*1cc0*/  VIADD R12, R18, 0xffffffff ;  /* 0xffffffff120c7836 */ /* 0x000fca0000000000 */
[----:B------:R-:W-:-:S13]  /*1cd0*/  ISETP.GE.U32.AND P0, PT, R12, 0xfe, PT ;  /* 0x000000fe0c00780c */ /* 0x000fda0003f06070 */
[----:B------:R-:W-:Y:S05]  /*1ce0*/  @!P0 BRA `(.L_x_31) ;  /* 0x0000000000808947 */ /* 0x000fea0003800000 */
[----:B------:R-:W-:-:S13]  /*1cf0*/  ISETP.GT.AND P0, PT, R18, 0xfe, PT ;  /* 0x000000fe1200780c */ /* 0x000fda0003f04270 */
[----:B------:R-:W-:Y:S05]  /*1d00*/  @P0 BRA `(.L_x_32) ;  /* 0x00000000006c0947 */ /* 0x000fea0003800000 */
[----:B------:R-:W-:-:S13]  /*1d10*/  ISETP.GE.AND P0, PT, R18, 0x1, PT ;  /* 0x000000011200780c */ /* 0x000fda0003f06270 */
[----:B------:R-:W-:Y:S05]  /*1d20*/  @P0 BRA `(.L_x_33) ;  /* 0x0000000000740947 */ /* 0x000fea0003800000 */
[----:B------:R-:W-:Y:S02]  /*1d30*/  ISETP.GE.AND P0, PT, R18, -0x18, PT ;  /* 0xffffffe81200780c */ /* 0x000fe40003f06270 */
[----:B------:R-:W-:-:S11]  /*1d40*/  LOP3.LUT R2, R2, 0x80000000, RZ, 0xc0, !PT ;  /* 0x8000000002027812 */ /* 0x000fd600078ec0ff */
[----:B------:R-:W-:Y:S05]  /*1d50*/  @!P0 BRA `(.L_x_33) ;  /* 0x0000000000688947 */ /* 0x000fea0003800000 */
[CCC-:B------:R-:W-:Y:S01]  /*1d60*/  FFMA.RZ R12, R15.reuse, R19.reuse, R16.reuse ;  /* 0x000000130f0c7223 */ /* 0x1c0fe2000000c010 */
[C---:B------:R-:W-:Y:S01]  /*1d70*/  VIADD R17, R18.reuse, 0x20 ;  /* 0x0000002012117836 */ /* 0x040fe20000000000 */
[C---:B------:R-:W-:Y:S02]  /*1d80*/  ISETP.NE.AND P3, PT, R18.reuse, RZ, PT ;  /* 0x000000ff1200720c */ /* 0x040fe40003f65270 */
[----:B------:R-:W-:Y:S02]  /*1d90*/  ISETP.NE.AND P1, PT, R18, RZ, PT ;  /* 0x000000ff1200720c */ /* 0x000fe40003f25270 */
[----:B------:R-:W-:Y:S01]  /*1da0*/  LOP3.LUT R14, R12, 0x7fffff, RZ, 0xc0, !PT ;  /* 0x007fffff0c0e7812 */ /* 0x000fe200078ec0ff */
[CCC-:B------:R-:W-:Y:S01]  /*1db0*/  FFMA.RP R12, R15.reuse, R19.reuse, R16.reuse ;  /* 0x000000130f0c7223 */ /* 0x1c0fe20000008010 */
[----:B------:R-:W-:Y:S01]  /*1dc0*/  FFMA.RM R15, R15, R19, R16 ;  /* 0x000000130f0f7223 */ /* 0x000fe20000004010 */
[----:B------:R-:W-:Y:S01]  /*1dd0*/  IMAD.MOV R16, RZ, RZ, -R18 ;  /* 0x000000ffff107224 */ /* 0x000fe200078e0a12 */
[----:B------:R-:W-:-:S03]  /*1de0*/  LOP3.LUT R14, R14, 0x800000, RZ, 0xfc, !PT ;  /* 0x008000000e0e7812 */ /* 0x000fc600078efcff */
[----:B------:R-:W-:Y:S02]  /*1df0*/  FSETP.NEU.FTZ.AND P0, PT, R12, R15, PT ;  /* 0x0000000f0c00720b */ /* 0x000fe40003f1d000 */
[----:B------:R-:W-:Y:S02]  /*1e00*/  SHF.L.U32 R17, R14, R17, RZ ;  /* 0x000000110e117219 */ /* 0x000fe400000006ff */
[----:B------:R-:W-:Y:S02]  /*1e10*/  SEL R15, R16, RZ, P3 ;  /* 0x000000ff100f7207 */ /* 0x000fe40001800000 */
[----:B------:R-:W-:Y:S02]  /*1e20*/  ISETP.NE.AND P1, PT, R17, RZ, P1 ;  /* 0x000000ff1100720c */ /* 0x000fe40000f25270 */
[----:B------:R-:W-:Y:S02]  /*1e30*/  SHF.R.U32.HI R15, RZ, R15, R14 ;  /* 0x0000000fff0f7219 */ /* 0x000fe4000001160e */
[----:B------:R-:W-:-:S02]  /*1e40*/  PLOP3.LUT P0, PT, P0, P1, PT, 0xf8, 0x8f ;  /* 0x00000000008f781c */ /* 0x000fc40000703f70 */
[----:B------:R-:W-:Y:S02]  /*1e50*/  SHF.R.U32.HI R17, RZ, 0x1, R15 ;  /* 0x00000001ff117819 */ /* 0x000fe4000001160f */
[----:B------:R-:W-:-:S04]  /*1e60*/  SEL R12, RZ, 0x1, !P0 ;  /* 0x00000001ff0c7807 */ /* 0x000fc80004000000 */
[----:B------:R-:W-:-:S04]  /*1e70*/  LOP3.LUT R12, R12, 0x1, R17, 0xf8, !PT ;  /* 0x000000010c0c7812 */ /* 0x000fc800078ef811 */
[----:B------:R-:W-:-:S04]  /*1e80*/  LOP3.LUT R12, R12, R15, RZ, 0xc0, !PT ;  /* 0x0000000f0c0c7212 */ /* 0x000fc800078ec0ff */
[----:B------:R-:W-:-:S04]  /*1e90*/  IADD3 R17, PT, PT, R17, R12, RZ ;  /* 0x0000000c11117210 */ /* 0x000fc80007ffe0ff */
[----:B------:R-:W-:Y:S01]  /*1ea0*/  LOP3.LUT R2, R17, R2, RZ, 0xfc, !PT ;  /* 0x0000000211027212 */ /* 0x000fe200078efcff */
[----:B------:R-:W-:Y:S06]  /*1eb0*/  BRA `(.L_x_33) ;  /* 0x0000000000107947 */ /* 0x000fec0003800000 */
.L_x_32:
[----:B------:R-:W-:-:S04]  /*1ec0*/  LOP3.LUT R2, R2, 0x80000000, RZ, 0xc0, !PT ;  /* 0x8000000002027812 */ /* 0x000fc800078ec0ff */
[----:B------:R-:W-:Y:S01]  /*1ed0*/  LOP3.LUT R2, R2, 0x7f800000, RZ, 0xfc, !PT ;  /* 0x7f80000002027812 */ /* 0x000fe200078efcff */
[----:B------:R-:W-:Y:S06]  /*1ee0*/  BRA `(.L_x_33) ;  /* 0x0000000000047947 */ /* 0x000fec0003800000 */
.L_x_31:
[----:B------:R-:W-:-:S07]  /*1ef0*/  IMAD R2, R17, 0x800000, R2 ;  /* 0x0080000011027824 */ /* 0x000fce00078e0202 */
.L_x_33:
[----:B------:R-:W-:Y:S05]  /*1f00*/  BSYNC.RECONVERGENT B2 ;  /* 0x0000000000027941 */ /* 0x000fea0003800200 */
.L_x_30:
[----:B------:R-:W-:Y:S05]  /*1f10*/  BRA `(.L_x_34) ;  /* 0x0000000000207947 */ /* 0x000fea0003800000 */
.L_x_29:
[----:B------:R-:W-:-:S04]  /*1f20*/  LOP3.LUT R2, R15, 0x80000000, R2, 0x48, !PT ;  /* 0x800000000f027812 */ /* 0x000fc800078e4802 */
[----:B------:R-:W-:Y:S01]  /*1f30*/  LOP3.LUT R2, R2, 0x7f800000, RZ, 0xfc, !PT ;  /* 0x7f80000002027812 */ /* 0x000fe200078efcff */
[----:B------:R-:W-:Y:S06]  /*1f40*/  BRA `(.L_x_34) ;  /* 0x0000000000147947 */ /* 0x000fec0003800000 */
.L_x_28:
[----:B------:R-:W-:Y:S01]  /*1f50*/  LOP3.LUT R2, R15, 0x80000000, R2, 0x48, !PT ;  /* 0x800000000f027812 */ /* 0x000fe200078e4802 */
[----:B------:R-:W-:Y:S06]  /*1f60*/  BRA `(.L_x_34) ;  /* 0x00000000000c7947 */ /* 0x000fec0003800000 */
.L_x_27:
[----:B------:R-:W0:Y:S01]  /*1f70*/  MUFU.RSQ R2, -QNAN ;  /* 0xffc0000000027908 */ /* 0x000e220000001400 */
[----:B------:R-:W-:Y:S05]  /*1f80*/  BRA `(.L_x_34) ;  /* 0x0000000000047947 */ /* 0x000fea0003800000 */
.L_x_26:
[----:B------:R-:W-:-:S07]  /*1f90*/  FADD.FTZ R2, R0, R3 ;  /* 0x0000000300027221 */ /* 0x000fce0000010000 */
.L_x_34:
[----:B------:R-:W-:Y:S05]  /*1fa0*/  BSYNC.RECONVERGENT B1 ;  /* 0x0000000000017941 */ /* 0x000fea0003800200 */
.L_x_24:
[----:B------:R-:W-:Y:S02]  /*1fb0*/  IMAD.MOV.U32 R14, RZ, RZ, R6 ;  /* 0x000000ffff0e7224 */ /* 0x000fe400078e0006 */
[----:B------:R-:W-:-:S04]  /*1fc0*/  IMAD.MOV.U32 R15, RZ, RZ, 0x0 ;  /* 0x00000000ff0f7424 */ /* 0x000fc800078e00ff */
[----:B0-----:R-:W-:Y:S05]  /*1fd0*/  RET.REL.NODEC R14 `(kaleidoscope01) ;  /* 0xffffffe00e087950 */ /* 0x001fea0003c3ffff */
.L_x_35:
[----:B------:R-:W-:-:S00]  /*1fe0*/  BRA `(.L_x_35) ;  /* 0xfffffffc00fc7947 */ /* 0x000fc0000383ffff */
[----:B------:R-:W-:-:S00]  /*1ff0*/  NOP ;  /* 0x0000000000007918 */ /* 0x000fc00000000000 */
        /* <DEDUP_REMOVED lines=8> */
.L_x_37:


//--------------------- .nv.global.init           --------------------------
	.section	.nv.global.init,"aw",@progbits
	.align	4
.nv.global.init:
	.type		__cudart_i2opi_f,@object
	.size		__cudart_i2opi_f,(.L_0 - __cudart_i2opi_f)
__cudart_i2opi_f:
        /*0000*/ 	.byte	0x41, 0x90, 0x43, 0x3c, 0x99, 0x95, 0x62, 0xdb, 0xc0, 0xdd, 0x34, 0xf5, 0xd1, 0x57, 0x27, 0xfc
        /*0010*/ 	.byte	0x29, 0x15, 0x44, 0x4e, 0x6e, 0x83, 0xf9, 0xa2
.L_0:


//--------------------- .nv.shared.reserved.0     --------------------------
	.section	.nv.shared.reserved.0,"aw",@nobits
	.weak		__nv_reservedSMEM_offset_0_alias
	.size		__nv_reservedSMEM_offset_0_alias, 0, 64
	.other		__nv_reservedSMEM_offset_0_alias,@"STO_CUDA_RESERVED_SHARED STV_DEFAULT"
__nv_reservedSMEM_offset_0_alias:
	.zero		0
	.zero		64


//--------------------- .nv.constant0.kaleidoscope01 --------------------------
	.section	.nv.constant0.kaleidoscope01,"a",@progbits
	.sectionflags	@""
	.align	4
.nv.constant0.kaleidoscope01:
	.zero		936


//--------------------- SYMBOLS --------------------------

	.type		.nv.reservedSmem.offset0,@object
	.size		.nv.reservedSmem.offset0,0x4
